	.target	sm_80

	.elftype	@"ET_EXEC"


//--------------------- .note.nv.tkinfo           --------------------------
	.section	.note.nv.tkinfo,"",@"SHT_NOTE"
	.sectionflags	@"SHF_NOTE_NV_TKINFO"
	.tkinfo
        /*0018*/ 	.word	0x00000002
        /*0030*/ 	.string	""
        /*0030*/ 	.string	"ptxas"
        /*0030*/ 	.string	"Cuda compilation tools, release 13.0, V13.0.88"
        /*0030*/ 	.string	"Build cuda_13.0.r13.0/compiler.36424714_0"
        /*0030*/ 	.string	"-arch sm_80 -m 64 "



//--------------------- .note.nv.cuinfo           --------------------------
	.section	.note.nv.cuinfo,"",@"SHT_NOTE"
	.sectionflags	@"SHF_NOTE_NV_CUINFO"
        /*0018*/ 	.short	0x0002
        /*001a*/ 	.short	0x0050
        /*001c*/ 	.short	0x0082
	.zero		2


//--------------------- .nv.info                  --------------------------
	.section	.nv.info,"",@"SHT_CUDA_INFO"
	.align	4


	//----- nvinfo : EIATTR_REGCOUNT
	.align		4
        /*0000*/ 	.byte	0x04, 0x2f
        /*0002*/ 	.short	(.L_29 - .L_28)
	.align		4
.L_28:
        /*0004*/ 	.word	index@(_Z25multi_tensor_apply_kernelI18TensorListMetadataILi3EE12AxpbyFunctorIfffEJffiEEvlPViT_T0_DpT1_)
        /*0008*/ 	.word	0x00000020


	//----- nvinfo : EIATTR_FRAME_SIZE
	.align		4
.L_29:
        /*000c*/ 	.byte	0x04, 0x11
        /*000e*/ 	.short	(.L_31 - .L_30)
	.align		4
.L_30:
        /*0010*/ 	.word	index@(_Z25multi_tensor_apply_kernelI18TensorListMetadataILi3EE12AxpbyFunctorIfffEJffiEEvlPViT_T0_DpT1_)
        /*0014*/ 	.word	0x00000000


	//----- nvinfo : EIATTR_REGCOUNT
	.align		4
.L_31:
        /*0018*/ 	.byte	0x04, 0x2f
        /*001a*/ 	.short	(.L_33 - .L_32)
	.align		4
.L_32:
        /*001c*/ 	.word	index@(_Z25multi_tensor_apply_kernelI18TensorListMetadataILi3EE12AxpbyFunctorIffN3c104HalfEEJffiEEvlPViT_T0_DpT1_)
        /*0020*/ 	.word	0x00000020


	//----- nvinfo : EIATTR_FRAME_SIZE
	.align		4
.L_33:
        /*0024*/ 	.byte	0x04, 0x11
        /*0026*/ 	.short	(.L_35 - .L_34)
	.align		4
.L_34:
        /*0028*/ 	.word	index@(_Z25multi_tensor_apply_kernelI18TensorListMetadataILi3EE12AxpbyFunctorIffN3c104HalfEEJffiEEvlPViT_T0_DpT1_)
        /*002c*/ 	.word	0x00000000


	//----- nvinfo : EIATTR_REGCOUNT
	.align		4
.L_35:
        /*0030*/ 	.byte	0x04, 0x2f
        /*0032*/ 	.short	(.L_37 - .L_36)
	.align		4
.L_36:
        /*0034*/ 	.word	index@(_Z25multi_tensor_apply_kernelI18TensorListMetadataILi3EE12AxpbyFunctorIfN3c104HalfEfEJffiEEvlPViT_T0_DpT1_)
        /*0038*/ 	.word	0x00000020


	//----- nvinfo : EIATTR_FRAME_SIZE
	.align		4
.L_37:
        /*003c*/ 	.byte	0x04, 0x11
        /*003e*/ 	.short	(.L_39 - .L_38)
	.align		4
.L_38:
        /*0040*/ 	.word	index@(_Z25multi_tensor_apply_kernelI18TensorListMetadataILi3EE12AxpbyFunctorIfN3c104HalfEfEJffiEEvlPViT_T0_DpT1_)
        /*0044*/ 	.word	0x00000000


	//----- nvinfo : EIATTR_REGCOUNT
	.align		4
.L_39:
        /*0048*/ 	.byte	0x04, 0x2f
        /*004a*/ 	.short	(.L_41 - .L_40)
	.align		4
.L_40:
        /*004c*/ 	.word	index@(_Z25multi_tensor_apply_kernelI18TensorListMetadataILi3EE12AxpbyFunctorIfN3c104HalfES4_EJffiEEvlPViT_T0_DpT1_)
        /*0050*/ 	.word	0x00000020


	//----- nvinfo : EIATTR_FRAME_SIZE
	.align		4
.L_41:
        /*0054*/ 	.byte	0x04, 0x11
        /*0056*/ 	.short	(.L_43 - .L_42)
	.align		4
.L_42:
        /*0058*/ 	.word	index@(_Z25multi_tensor_apply_kernelI18TensorListMetadataILi3EE12AxpbyFunctorIfN3c104HalfES4_EJffiEEvlPViT_T0_DpT1_)
        /*005c*/ 	.word	0x00000000


	//----- nvinfo : EIATTR_REGCOUNT
	.align		4
.L_43:
        /*0060*/ 	.byte	0x04, 0x2f
        /*0062*/ 	.short	(.L_45 - .L_44)
	.align		4
.L_44:
        /*0064*/ 	.word	index@(_Z25multi_tensor_apply_kernelI18TensorListMetadataILi3EE12AxpbyFunctorIN3c104HalfEffEJffiEEvlPViT_T0_DpT1_)
        /*0068*/ 	.word	0x00000020


	//----- nvinfo : EIATTR_FRAME_SIZE
	.align		4
.L_45:
        /*006c*/ 	.byte	0x04, 0x11
        /*006e*/ 	.short	(.L_47 - .L_46)
	.align		4
.L_46:
        /*0070*/ 	.word	index@(_Z25multi_tensor_apply_kernelI18TensorListMetadataILi3EE12AxpbyFunctorIN3c104HalfEffEJffiEEvlPViT_T0_DpT1_)
        /*0074*/ 	.word	0x00000000


	//----- nvinfo : EIATTR_REGCOUNT
	.align		4
.L_47:
        /*0078*/ 	.byte	0x04, 0x2f
        /*007a*/ 	.short	(.L_49 - .L_48)
	.align		4
.L_48:
        /*007c*/ 	.word	index@(_Z25multi_tensor_apply_kernelI18TensorListMetadataILi3EE12AxpbyFunctorIN3c104HalfEfS4_EJffiEEvlPViT_T0_DpT1_)
        /*0080*/ 	.word	0x00000020


	//----- nvinfo : EIATTR_FRAME_SIZE
	.align		4
.L_49:
        /*0084*/ 	.byte	0x04, 0x11
        /*0086*/ 	.short	(.L_51 - .L_50)
	.align		4
.L_50:
        /*0088*/ 	.word	index@(_Z25multi_tensor_apply_kernelI18TensorListMetadataILi3EE12AxpbyFunctorIN3c104HalfEfS4_EJffiEEvlPViT_T0_DpT1_)
        /*008c*/ 	.word	0x00000000


	//----- nvinfo : EIATTR_REGCOUNT
	.align		4
.L_51:
        /*0090*/ 	.byte	0x04, 0x2f
        /*0092*/ 	.short	(.L_53 - .L_52)
	.align		4
.L_52:
        /*0094*/ 	.word	index@(_Z25multi_tensor_apply_kernelI18TensorListMetadataILi3EE12AxpbyFunctorIN3c104HalfES4_fEJffiEEvlPViT_T0_DpT1_)
        /*0098*/ 	.word	0x00000020


	//----- nvinfo : EIATTR_FRAME_SIZE
	.align		4
.L_53:
        /*009c*/ 	.byte	0x04, 0x11
        /*009e*/ 	.short	(.L_55 - .L_54)
	.align		4
.L_54:
        /*00a0*/ 	.word	index@(_Z25multi_tensor_apply_kernelI18TensorListMetadataILi3EE12AxpbyFunctorIN3c104HalfES4_fEJffiEEvlPViT_T0_DpT1_)
        /*00a4*/ 	.word	0x00000000


	//----- nvinfo : EIATTR_REGCOUNT
	.align		4
.L_55:
        /*00a8*/ 	.byte	0x04, 0x2f
        /*00aa*/ 	.short	(.L_57 - .L_56)
	.align		4
.L_56:
        /*00ac*/ 	.word	index@(_Z25multi_tensor_apply_kernelI18TensorListMetadataILi3EE12AxpbyFunctorIN3c104HalfES4_S4_EJffiEEvlPViT_T0_DpT1_)
        /*00b0*/ 	.word	0x00000020


	//----- nvinfo : EIATTR_FRAME_SIZE
	.align		4
.L_57:
        /*00b4*/ 	.byte	0x04, 0x11
        /*00b6*/ 	.short	(.L_59 - .L_58)
	.align		4
.L_58:
        /*00b8*/ 	.word	index@(_Z25multi_tensor_apply_kernelI18TensorListMetadataILi3EE12AxpbyFunctorIN3c104HalfES4_S4_EJffiEEvlPViT_T0_DpT1_)
        /*00bc*/ 	.word	0x00000000


	//----- nvinfo : EIATTR_MIN_STACK_SIZE
	.align		4
.L_59:
        /*00c0*/ 	.byte	0x04, 0x12
        /*00c2*/ 	.short	(.L_61 - .L_60)
	.align		4
.L_60:
        /*00c4*/ 	.word	index@(_Z25multi_tensor_apply_kernelI18TensorListMetadataILi3EE12AxpbyFunctorIN3c104HalfES4_S4_EJffiEEvlPViT_T0_DpT1_)
        /*00c8*/ 	.word	0x00000000


	//----- nvinfo : EIATTR_MIN_STACK_SIZE
	.align		4
.L_61:
        /*00cc*/ 	.byte	0x04, 0x12
        /*00ce*/ 	.short	(.L_63 - .L_62)
	.align		4
.L_62:
        /*00d0*/ 	.word	index@(_Z25multi_tensor_apply_kernelI18TensorListMetadataILi3EE12AxpbyFunctorIN3c104HalfES4_fEJffiEEvlPViT_T0_DpT1_)
        /*00d4*/ 	.word	0x00000000


	//----- nvinfo : EIATTR_MIN_STACK_SIZE
	.align		4
.L_63:
        /*00d8*/ 	.byte	0x04, 0x12
        /*00da*/ 	.short	(.L_65 - .L_64)
	.align		4
.L_64:
        /*00dc*/ 	.word	index@(_Z25multi_tensor_apply_kernelI18TensorListMetadataILi3EE12AxpbyFunctorIN3c104HalfEfS4_EJffiEEvlPViT_T0_DpT1_)
        /*00e0*/ 	.word	0x00000000


	//----- nvinfo : EIATTR_MIN_STACK_SIZE
	.align		4
.L_65:
        /*00e4*/ 	.byte	0x04, 0x12
        /*00e6*/ 	.short	(.L_67 - .L_66)
	.align		4
.L_66:
        /*00e8*/ 	.word	index@(_Z25multi_tensor_apply_kernelI18TensorListMetadataILi3EE12AxpbyFunctorIN3c104HalfEffEJffiEEvlPViT_T0_DpT1_)
        /*00ec*/ 	.word	0x00000000


	//----- nvinfo : EIATTR_MIN_STACK_SIZE
	.align		4
.L_67:
        /*00f0*/ 	.byte	0x04, 0x12
        /*00f2*/ 	.short	(.L_69 - .L_68)
	.align		4
.L_68:
        /*00f4*/ 	.word	index@(_Z25multi_tensor_apply_kernelI18TensorListMetadataILi3EE12AxpbyFunctorIfN3c104HalfES4_EJffiEEvlPViT_T0_DpT1_)
        /*00f8*/ 	.word	0x00000000


	//----- nvinfo : EIATTR_MIN_STACK_SIZE
	.align		4
.L_69:
        /*00fc*/ 	.byte	0x04, 0x12
        /*00fe*/ 	.short	(.L_71 - .L_70)
	.align		4
.L_70:
        /*0100*/ 	.word	index@(_Z25multi_tensor_apply_kernelI18TensorListMetadataILi3EE12AxpbyFunctorIfN3c104HalfEfEJffiEEvlPViT_T0_DpT1_)
        /*0104*/ 	.word	0x00000000


	//----- nvinfo : EIATTR_MIN_STACK_SIZE
	.align		4
.L_71:
        /*0108*/ 	.byte	0x04, 0x12
        /*010a*/ 	.short	(.L_73 - .L_72)
	.align		4
.L_72:
        /*010c*/ 	.word	index@(_Z25multi_tensor_apply_kernelI18TensorListMetadataILi3EE12AxpbyFunctorIffN3c104HalfEEJffiEEvlPViT_T0_DpT1_)
        /*0110*/ 	.word	0x00000000


	//----- nvinfo : EIATTR_MIN_STACK_SIZE
	.align		4
.L_73:
        /*0114*/ 	.byte	0x04, 0x12
        /*0116*/ 	.short	(.L_75 - .L_74)
	.align		4
.L_74:
        /*0118*/ 	.word	index@(_Z25multi_tensor_apply_kernelI18TensorListMetadataILi3EE12AxpbyFunctorIfffEJffiEEvlPViT_T0_DpT1_)
        /*011c*/ 	.word	0x00000000
.L_75:


//--------------------- .nv.info._Z25multi_tensor_apply_kernelI18TensorListMetadataILi3EE12AxpbyFunctorIN3c104HalfES4_S4_EJffiEEvlPViT_T0_DpT1_ --------------------------
	.section	.nv.info._Z25multi_tensor_apply_kernelI18TensorListMetadataILi3EE12AxpbyFunctorIN3c104HalfES4_S4_EJffiEEvlPViT_T0_DpT1_,"",@"SHT_CUDA_INFO"
	.sectionflags	@""
	.align	4


	//----- nvinfo : EIATTR_CUDA_API_VERSION
	.align		4
        /*0000*/ 	.byte	0x04, 0x37
        /*0002*/ 	.short	(.L_77 - .L_76)
.L_76:
        /*0004*/ 	.word	0x00000082


	//----- nvinfo : EIATTR_SW2861232_WAR
	.align		4
.L_77:
        /*0008*/ 	.byte	0x01, 0x35
	.zero		2


	//----- nvinfo : EIATTR_PARAM_CBANK
	.align		4
        /*000c*/ 	.byte	0x04, 0x0a
        /*000e*/ 	.short	(.L_79 - .L_78)
	.align		4
.L_78:
        /*0010*/ 	.word	index@(.nv.constant0._Z25multi_tensor_apply_kernelI18TensorListMetadataILi3EE12AxpbyFunctorIN3c104HalfES4_S4_EJffiEEvlPViT_T0_DpT1_)
        /*0014*/ 	.short	0x0160
        /*0016*/ 	.short	0x0c68


	//----- nvinfo : EIATTR_CBANK_PARAM_SIZE
	.align		4
.L_79:
        /*0018*/ 	.byte	0x03, 0x19
        /*001a*/ 	.short	0x0c68


	//----- nvinfo : EIATTR_KPARAM_INFO
	.align		4
        /*001c*/ 	.byte	0x04, 0x17
        /*001e*/ 	.short	(.L_81 - .L_80)
.L_80:
        /*0020*/ 	.word	0x00000000
        /*0024*/ 	.short	0x0006
        /*0026*/ 	.short	0x0c64
        /*0028*/ 	.byte	0x00, 0xf0, 0x11, 0x00


	//----- nvinfo : EIATTR_KPARAM_INFO
	.align		4
.L_81:
        /*002c*/ 	.byte	0x04, 0x17
        /*002e*/ 	.short	(.L_83 - .L_82)
.L_82:
        /*0030*/ 	.word	0x00000000
        /*0034*/ 	.short	0x0005
        /*0036*/ 	.short	0x0c60
        /*0038*/ 	.byte	0x00, 0xf0, 0x11, 0x00


	//----- nvinfo : EIATTR_KPARAM_INFO
	.align		4
.L_83:
        /*003c*/ 	.byte	0x04, 0x17
        /*003e*/ 	.short	(.L_85 - .L_84)
.L_84:
        /*0040*/ 	.word	0x00000000
        /*0044*/ 	.short	0x0004
        /*0046*/ 	.short	0x0c5c
        /*0048*/ 	.byte	0x00, 0xf0, 0x11, 0x00


	//----- nvinfo : EIATTR_KPARAM_INFO
	.align		4
.L_85:
        /*004c*/ 	.byte	0x04, 0x17
        /*004e*/ 	.short	(.L_87 - .L_86)
.L_86:
        /*0050*/ 	.word	0x00000000
        /*0054*/ 	.short	0x0003
        /*0056*/ 	.short	0x0c58
        /*0058*/ 	.byte	0x00, 0xf0, 0x05, 0x00


	//----- nvinfo : EIATTR_KPARAM_INFO
	.align		4
.L_87:
        /*005c*/ 	.byte	0x04, 0x17
        /*005e*/ 	.short	(.L_89 - .L_88)
.L_88:
        /*0060*/ 	.word	0x00000000
        /*0064*/ 	.short	0x0002
        /*0066*/ 	.short	0x0010
        /*0068*/ 	.byte	0x00, 0xf0, 0x21, 0x31


	//----- nvinfo : EIATTR_KPARAM_INFO
	.align		4
.L_89:
        /*006c*/ 	.byte	0x04, 0x17
        /*006e*/ 	.short	(.L_91 - .L_90)
.L_90:
        /*0070*/ 	.word	0x00000000
        /*0074*/ 	.short	0x0001
        /*0076*/ 	.short	0x0008
        /*0078*/ 	.byte	0x00, 0xf0, 0x21, 0x00


	//----- nvinfo : EIATTR_KPARAM_INFO
	.align		4
.L_91:
        /*007c*/ 	.byte	0x04, 0x17
        /*007e*/ 	.short	(.L_93 - .L_92)
.L_92:
        /*0080*/ 	.word	0x00000000
        /*0084*/ 	.short	0x0000
        /*0086*/ 	.short	0x0000
        /*0088*/ 	.byte	0x00, 0xf0, 0x21, 0x00


	//----- nvinfo : EIATTR_MAXREG_COUNT
	.align		4
.L_93:
        /*008c*/ 	.byte	0x03, 0x1b
        /*008e*/ 	.short	0x00ff


	//----- nvinfo : EIATTR_MERCURY_ISA_VERSION
	.align		4
        /*0090*/ 	.byte	0x03, 0x5f
        /*0092*/ 	.short	0x0000


	//----- nvinfo : EIATTR_EXIT_INSTR_OFFSETS
	.align		4
        /*0094*/ 	.byte	0x04, 0x1c
        /*0096*/ 	.short	(.L_95 - .L_94)


	//   ....[0]....
.L_94:
        /*0098*/ 	.word	0x00001910


	//   ....[1]....
        /*009c*/ 	.word	0x00001960


	//----- nvinfo : EIATTR_CRS_STACK_SIZE
	.align		4
.L_95:
        /*00a0*/ 	.byte	0x04, 0x1e
        /*00a2*/ 	.short	(.L_97 - .L_96)
.L_96:
        /*00a4*/ 	.word	0x00000000
.L_97:


//--------------------- .nv.info._Z25multi_tensor_apply_kernelI18TensorListMetadataILi3EE12AxpbyFunctorIN3c104HalfES4_fEJffiEEvlPViT_T0_DpT1_ --------------------------
	.section	.nv.info._Z25multi_tensor_apply_kernelI18TensorListMetadataILi3EE12AxpbyFunctorIN3c104HalfES4_fEJffiEEvlPViT_T0_DpT1_,"",@"SHT_CUDA_INFO"
	.sectionflags	@""
	.align	4


	//----- nvinfo : EIATTR_CUDA_API_VERSION
	.align		4
        /*0000*/ 	.byte	0x04, 0x37
        /*0002*/ 	.short	(.L_99 - .L_98)
.L_98:
        /*0004*/ 	.word	0x00000082


	//----- nvinfo : EIATTR_SW2861232_WAR
	.align		4
.L_99:
        /*0008*/ 	.byte	0x01, 0x35
	.zero		2


	//----- nvinfo : EIATTR_PARAM_CBANK
	.align		4
        /*000c*/ 	.byte	0x04, 0x0a
        /*000e*/ 	.short	(.L_101 - .L_100)
	.align		4
.L_100:
        /*0010*/ 	.word	index@(.nv.constant0._Z25multi_tensor_apply_kernelI18TensorListMetadataILi3EE12AxpbyFunctorIN3c104HalfES4_fEJffiEEvlPViT_T0_DpT1_)
        /*0014*/ 	.short	0x0160
        /*0016*/ 	.short	0x0c68


	//----- nvinfo : EIATTR_CBANK_PARAM_SIZE
	.align		4
.L_101:
        /*0018*/ 	.byte	0x03, 0x19
        /*001a*/ 	.short	0x0c68


	//----- nvinfo : EIATTR_KPARAM_INFO
	.align		4
        /*001c*/ 	.byte	0x04, 0x17
        /*001e*/ 	.short	(.L_103 - .L_102)
.L_102:
        /*0020*/ 	.word	0x00000000
        /*0024*/ 	.short	0x0006
        /*0026*/ 	.short	0x0c64
        /*0028*/ 	.byte	0x00, 0xf0, 0x11, 0x00


	//----- nvinfo : EIATTR_KPARAM_INFO
	.align		4
.L_103:
        /*002c*/ 	.byte	0x04, 0x17
        /*002e*/ 	.short	(.L_105 - .L_104)
.L_104:
        /*0030*/ 	.word	0x00000000
        /*0034*/ 	.short	0x0005
        /*0036*/ 	.short	0x0c60
        /*0038*/ 	.byte	0x00, 0xf0, 0x11, 0x00


	//----- nvinfo : EIATTR_KPARAM_INFO
	.align		4
.L_105:
        /*003c*/ 	.byte	0x04, 0x17
        /*003e*/ 	.short	(.L_107 - .L_106)
.L_106:
        /*0040*/ 	.word	0x00000000
        /*0044*/ 	.short	0x0004
        /*0046*/ 	.short	0x0c5c
        /*0048*/ 	.byte	0x00, 0xf0, 0x11, 0x00


	//----- nvinfo : EIATTR_KPARAM_INFO
	.align		4
.L_107:
        /*004c*/ 	.byte	0x04, 0x17
        /*004e*/ 	.short	(.L_109 - .L_108)
.L_108:
        /*0050*/ 	.word	0x00000000
        /*0054*/ 	.short	0x0003
        /*0056*/ 	.short	0x0c58
        /*0058*/ 	.byte	0x00, 0xf0, 0x05, 0x00


	//----- nvinfo : EIATTR_KPARAM_INFO
	.align		4
.L_109:
        /*005c*/ 	.byte	0x04, 0x17
        /*005e*/ 	.short	(.L_111 - .L_110)
.L_110:
        /*0060*/ 	.word	0x00000000
        /*0064*/ 	.short	0x0002
        /*0066*/ 	.short	0x0010
        /*0068*/ 	.byte	0x00, 0xf0, 0x21, 0x31


	//----- nvinfo : EIATTR_KPARAM_INFO
	.align		4
.L_111:
        /*006c*/ 	.byte	0x04, 0x17
        /*006e*/ 	.short	(.L_113 - .L_112)
.L_112:
        /*0070*/ 	.word	0x00000000
        /*0074*/ 	.short	0x0001
        /*0076*/ 	.short	0x0008
        /*0078*/ 	.byte	0x00, 0xf0, 0x21, 0x00


	//----- nvinfo : EIATTR_KPARAM_INFO
	.align		4
.L_113:
        /*007c*/ 	.byte	0x04, 0x17
        /*007e*/ 	.short	(.L_115 - .L_114)
.L_114:
        /*0080*/ 	.word	0x00000000
        /*0084*/ 	.short	0x0000
        /*0086*/ 	.short	0x0000
        /*0088*/ 	.byte	0x00, 0xf0, 0x21, 0x00


	//----- nvinfo : EIATTR_MAXREG_COUNT
	.align		4
.L_115:
        /*008c*/ 	.byte	0x03, 0x1b
        /*008e*/ 	.short	0x00ff


	//----- nvinfo : EIATTR_MERCURY_ISA_VERSION
	.align		4
        /*0090*/ 	.byte	0x03, 0x5f
        /*0092*/ 	.short	0x0000


	//----- nvinfo : EIATTR_EXIT_INSTR_OFFSETS
	.align		4
        /*0094*/ 	.byte	0x04, 0x1c
        /*0096*/ 	.short	(.L_117 - .L_116)


	//   ....[0]....
.L_116:
        /*0098*/ 	.word	0x000016d0


	//   ....[1]....
        /*009c*/ 	.word	0x00001720


	//----- nvinfo : EIATTR_CRS_STACK_SIZE
	.align		4
.L_117:
        /*00a0*/ 	.byte	0x04, 0x1e
        /*00a2*/ 	.short	(.L_119 - .L_118)
.L_118:
        /*00a4*/ 	.word	0x00000000
.L_119:


//--------------------- .nv.info._Z25multi_tensor_apply_kernelI18TensorListMetadataILi3EE12AxpbyFunctorIN3c104HalfEfS4_EJffiEEvlPViT_T0_DpT1_ --------------------------
	.section	.nv.info._Z25multi_tensor_apply_kernelI18TensorListMetadataILi3EE12AxpbyFunctorIN3c104HalfEfS4_EJffiEEvlPViT_T0_DpT1_,"",@"SHT_CUDA_INFO"
	.sectionflags	@""
	.align	4


	//----- nvinfo : EIATTR_CUDA_API_VERSION
	.align		4
        /*0000*/ 	.byte	0x04, 0x37
        /*0002*/ 	.short	(.L_121 - .L_120)
.L_120:
        /*0004*/ 	.word	0x00000082


	//----- nvinfo : EIATTR_SW2861232_WAR
	.align		4
.L_121:
        /*0008*/ 	.byte	0x01, 0x35
	.zero		2


	//----- nvinfo : EIATTR_PARAM_CBANK
	.align		4
        /*000c*/ 	.byte	0x04, 0x0a
        /*000e*/ 	.short	(.L_123 - .L_122)
	.align		4
.L_122:
        /*0010*/ 	.word	index@(.nv.constant0._Z25multi_tensor_apply_kernelI18TensorListMetadataILi3EE12AxpbyFunctorIN3c104HalfEfS4_EJffiEEvlPViT_T0_DpT1_)
        /*0014*/ 	.short	0x0160
        /*0016*/ 	.short	0x0c68


	//----- nvinfo : EIATTR_CBANK_PARAM_SIZE
	.align		4
.L_123:
        /*0018*/ 	.byte	0x03, 0x19
        /*001a*/ 	.short	0x0c68


	//----- nvinfo : EIATTR_KPARAM_INFO
	.align		4
        /*001c*/ 	.byte	0x04, 0x17
        /*001e*/ 	.short	(.L_125 - .L_124)
.L_124:
        /*0020*/ 	.word	0x00000000
        /*0024*/ 	.short	0x0006
        /*0026*/ 	.short	0x0c64
        /*0028*/ 	.byte	0x00, 0xf0, 0x11, 0x00


	//----- nvinfo : EIATTR_KPARAM_INFO
	.align		4
.L_125:
        /*002c*/ 	.byte	0x04, 0x17
        /*002e*/ 	.short	(.L_127 - .L_126)
.L_126:
        /*0030*/ 	.word	0x00000000
        /*0034*/ 	.short	0x0005
        /*0036*/ 	.short	0x0c60
        /*0038*/ 	.byte	0x00, 0xf0, 0x11, 0x00


	//----- nvinfo : EIATTR_KPARAM_INFO
	.align		4
.L_127:
        /*003c*/ 	.byte	0x04, 0x17
        /*003e*/ 	.short	(.L_129 - .L_128)
.L_128:
        /*0040*/ 	.word	0x00000000
        /*0044*/ 	.short	0x0004
        /*0046*/ 	.short	0x0c5c
        /*0048*/ 	.byte	0x00, 0xf0, 0x11, 0x00


	//----- nvinfo : EIATTR_KPARAM_INFO
	.align		4
.L_129:
        /*004c*/ 	.byte	0x04, 0x17
        /*004e*/ 	.short	(.L_131 - .L_130)
.L_130:
        /*0050*/ 	.word	0x00000000
        /*0054*/ 	.short	0x0003
        /*0056*/ 	.short	0x0c58
        /*0058*/ 	.byte	0x00, 0xf0, 0x05, 0x00


	//----- nvinfo : EIATTR_KPARAM_INFO
	.align		4
.L_131:
        /*005c*/ 	.byte	0x04, 0x17
        /*005e*/ 	.short	(.L_133 - .L_132)
.L_132:
        /*0060*/ 	.word	0x00000000
        /*0064*/ 	.short	0x0002
        /*0066*/ 	.short	0x0010
        /*0068*/ 	.byte	0x00, 0xf0, 0x21, 0x31


	//----- nvinfo : EIATTR_KPARAM_INFO
	.align		4
.L_133:
        /*006c*/ 	.byte	0x04, 0x17
        /*006e*/ 	.short	(.L_135 - .L_134)
.L_134:
        /*0070*/ 	.word	0x00000000
        /*0074*/ 	.short	0x0001
        /*0076*/ 	.short	0x0008
        /*0078*/ 	.byte	0x00, 0xf0, 0x21, 0x00


	//----- nvinfo : EIATTR_KPARAM_INFO
	.align		4
.L_135:
        /*007c*/ 	.byte	0x04, 0x17
        /*007e*/ 	.short	(.L_137 - .L_136)
.L_136:
        /*0080*/ 	.word	0x00000000
        /*0084*/ 	.short	0x0000
        /*0086*/ 	.short	0x0000
        /*0088*/ 	.byte	0x00, 0xf0, 0x21, 0x00


	//----- nvinfo : EIATTR_MAXREG_COUNT
	.align		4
.L_137:
        /*008c*/ 	.byte	0x03, 0x1b
        /*008e*/ 	.short	0x00ff


	//----- nvinfo : EIATTR_MERCURY_ISA_VERSION
	.align		4
        /*0090*/ 	.byte	0x03, 0x5f
        /*0092*/ 	.short	0x0000


	//----- nvinfo : EIATTR_EXIT_INSTR_OFFSETS
	.align		4
        /*0094*/ 	.byte	0x04, 0x1c
        /*0096*/ 	.short	(.L_139 - .L_138)


	//   ....[0]....
.L_138:
        /*0098*/ 	.word	0x00001780


	//   ....[1]....
        /*009c*/ 	.word	0x000017d0


	//----- nvinfo : EIATTR_CRS_STACK_SIZE
	.align		4
.L_139:
        /*00a0*/ 	.byte	0x04, 0x1e
        /*00a2*/ 	.short	(.L_141 - .L_140)
.L_140:
        /*00a4*/ 	.word	0x00000000
.L_141:


//--------------------- .nv.info._Z25multi_tensor_apply_kernelI18TensorListMetadataILi3EE12AxpbyFunctorIN3c104HalfEffEJffiEEvlPViT_T0_DpT1_ --------------------------
	.section	.nv.info._Z25multi_tensor_apply_kernelI18TensorListMetadataILi3EE12AxpbyFunctorIN3c104HalfEffEJffiEEvlPViT_T0_DpT1_,"",@"SHT_CUDA_INFO"
	.sectionflags	@""
	.align	4


	//----- nvinfo : EIATTR_CUDA_API_VERSION
	.align		4
        /*0000*/ 	.byte	0x04, 0x37
        /*0002*/ 	.short	(.L_143 - .L_142)
.L_142:
        /*0004*/ 	.word	0x00000082


	//----- nvinfo : EIATTR_SW2861232_WAR
	.align		4
.L_143:
        /*0008*/ 	.byte	0x01, 0x35
	.zero		2


	//----- nvinfo : EIATTR_PARAM_CBANK
	.align		4
        /*000c*/ 	.byte	0x04, 0x0a
        /*000e*/ 	.short	(.L_145 - .L_144)
	.align		4
.L_144:
        /*0010*/ 	.word	index@(.nv.constant0._Z25multi_tensor_apply_kernelI18TensorListMetadataILi3EE12AxpbyFunctorIN3c104HalfEffEJffiEEvlPViT_T0_DpT1_)
        /*0014*/ 	.short	0x0160
        /*0016*/ 	.short	0x0c68


	//----- nvinfo : EIATTR_CBANK_PARAM_SIZE
	.align		4
.L_145:
        /*0018*/ 	.byte	0x03, 0x19
        /*001a*/ 	.short	0x0c68


	//----- nvinfo : EIATTR_KPARAM_INFO
	.align		4
        /*001c*/ 	.byte	0x04, 0x17
        /*001e*/ 	.short	(.L_147 - .L_146)
.L_146:
        /*0020*/ 	.word	0x00000000
        /*0024*/ 	.short	0x0006
        /*0026*/ 	.short	0x0c64
        /*0028*/ 	.byte	0x00, 0xf0, 0x11, 0x00


	//----- nvinfo : EIATTR_KPARAM_INFO
	.align		4
.L_147:
        /*002c*/ 	.byte	0x04, 0x17
        /*002e*/ 	.short	(.L_149 - .L_148)
.L_148:
        /*0030*/ 	.word	0x00000000
        /*0034*/ 	.short	0x0005
        /*0036*/ 	.short	0x0c60
        /*0038*/ 	.byte	0x00, 0xf0, 0x11, 0x00


	//----- nvinfo : EIATTR_KPARAM_INFO
	.align		4
.L_149:
        /*003c*/ 	.byte	0x04, 0x17
        /*003e*/ 	.short	(.L_151 - .L_150)
.L_150:
        /*0040*/ 	.word	0x00000000
        /*0044*/ 	.short	0x0004
        /*0046*/ 	.short	0x0c5c
        /*0048*/ 	.byte	0x00, 0xf0, 0x11, 0x00


	//----- nvinfo : EIATTR_KPARAM_INFO
	.align		4
.L_151:
        /*004c*/ 	.byte	0x04, 0x17
        /*004e*/ 	.short	(.L_153 - .L_152)
.L_152:
        /*0050*/ 	.word	0x00000000
        /*0054*/ 	.short	0x0003
        /*0056*/ 	.short	0x0c58
        /*0058*/ 	.byte	0x00, 0xf0, 0x05, 0x00


	//----- nvinfo : EIATTR_KPARAM_INFO
	.align		4
.L_153:
        /*005c*/ 	.byte	0x04, 0x17
        /*005e*/ 	.short	(.L_155 - .L_154)
.L_154:
        /*0060*/ 	.word	0x00000000
        /*0064*/ 	.short	0x0002
        /*0066*/ 	.short	0x0010
        /*0068*/ 	.byte	0x00, 0xf0, 0x21, 0x31


	//----- nvinfo : EIATTR_KPARAM_INFO
	.align		4
.L_155:
        /*006c*/ 	.byte	0x04, 0x17
        /*006e*/ 	.short	(.L_157 - .L_156)
.L_156:
        /*0070*/ 	.word	0x00000000
        /*0074*/ 	.short	0x0001
        /*0076*/ 	.short	0x0008
        /*0078*/ 	.byte	0x00, 0xf0, 0x21, 0x00


	//----- nvinfo : EIATTR_KPARAM_INFO
	.align		4
.L_157:
        /*007c*/ 	.byte	0x04, 0x17
        /*007e*/ 	.short	(.L_159 - .L_158)
.L_158:
        /*0080*/ 	.word	0x00000000
        /*0084*/ 	.short	0x0000
        /*0086*/ 	.short	0x0000
        /*0088*/ 	.byte	0x00, 0xf0, 0x21, 0x00


	//----- nvinfo : EIATTR_MAXREG_COUNT
	.align		4
.L_159:
        /*008c*/ 	.byte	0x03, 0x1b
        /*008e*/ 	.short	0x00ff


	//----- nvinfo : EIATTR_MERCURY_ISA_VERSION
	.align		4
        /*0090*/ 	.byte	0x03, 0x5f
        /*0092*/ 	.short	0x0000


	//----- nvinfo : EIATTR_EXIT_INSTR_OFFSETS
	.align		4
        /*0094*/ 	.byte	0x04, 0x1c
        /*0096*/ 	.short	(.L_161 - .L_160)


	//   ....[0]....
.L_160:
        /*0098*/ 	.word	0x00001550


	//   ....[1]....
        /*009c*/ 	.word	0x000015a0


	//----- nvinfo : EIATTR_CRS_STACK_SIZE
	.align		4
.L_161:
        /*00a0*/ 	.byte	0x04, 0x1e
        /*00a2*/ 	.short	(.L_163 - .L_162)
.L_162:
        /*00a4*/ 	.word	0x00000000
.L_163:


//--------------------- .nv.info._Z25multi_tensor_apply_kernelI18TensorListMetadataILi3EE12AxpbyFunctorIfN3c104HalfES4_EJffiEEvlPViT_T0_DpT1_ --------------------------
	.section	.nv.info._Z25multi_tensor_apply_kernelI18TensorListMetadataILi3EE12AxpbyFunctorIfN3c104HalfES4_EJffiEEvlPViT_T0_DpT1_,"",@"SHT_CUDA_INFO"
	.sectionflags	@""
	.align	4


	//----- nvinfo : EIATTR_CUDA_API_VERSION
	.align		4
        /*0000*/ 	.byte	0x04, 0x37
        /*0002*/ 	.short	(.L_165 - .L_164)
.L_164:
        /*0004*/ 	.word	0x00000082


	//----- nvinfo : EIATTR_SW2861232_WAR
	.align		4
.L_165:
        /*0008*/ 	.byte	0x01, 0x35
	.zero		2


	//----- nvinfo : EIATTR_PARAM_CBANK
	.align		4
        /*000c*/ 	.byte	0x04, 0x0a
        /*000e*/ 	.short	(.L_167 - .L_166)
	.align		4
.L_166:
        /*0010*/ 	.word	index@(.nv.constant0._Z25multi_tensor_apply_kernelI18TensorListMetadataILi3EE12AxpbyFunctorIfN3c104HalfES4_EJffiEEvlPViT_T0_DpT1_)
        /*0014*/ 	.short	0x0160
        /*0016*/ 	.short	0x0c68


	//----- nvinfo : EIATTR_CBANK_PARAM_SIZE
	.align		4
.L_167:
        /*0018*/ 	.byte	0x03, 0x19
        /*001a*/ 	.short	0x0c68


	//----- nvinfo : EIATTR_KPARAM_INFO
	.align		4
        /*001c*/ 	.byte	0x04, 0x17
        /*001e*/ 	.short	(.L_169 - .L_168)
.L_168:
        /*0020*/ 	.word	0x00000000
        /*0024*/ 	.short	0x0006
        /*0026*/ 	.short	0x0c64
        /*0028*/ 	.byte	0x00, 0xf0, 0x11, 0x00


	//----- nvinfo : EIATTR_KPARAM_INFO
	.align		4
.L_169:
        /*002c*/ 	.byte	0x04, 0x17
        /*002e*/ 	.short	(.L_171 - .L_170)
.L_170:
        /*0030*/ 	.word	0x00000000
        /*0034*/ 	.short	0x0005
        /*0036*/ 	.short	0x0c60
        /*0038*/ 	.byte	0x00, 0xf0, 0x11, 0x00


	//----- nvinfo : EIATTR_KPARAM_INFO
	.align		4
.L_171:
        /*003c*/ 	.byte	0x04, 0x17
        /*003e*/ 	.short	(.L_173 - .L_172)
.L_172:
        /*0040*/ 	.word	0x00000000
        /*0044*/ 	.short	0x0004
        /*0046*/ 	.short	0x0c5c
        /*0048*/ 	.byte	0x00, 0xf0, 0x11, 0x00


	//----- nvinfo : EIATTR_KPARAM_INFO
	.align		4
.L_173:
        /*004c*/ 	.byte	0x04, 0x17
        /*004e*/ 	.short	(.L_175 - .L_174)
.L_174:
        /*0050*/ 	.word	0x00000000
        /*0054*/ 	.short	0x0003
        /*0056*/ 	.short	0x0c58
        /*0058*/ 	.byte	0x00, 0xf0, 0x05, 0x00


	//----- nvinfo : EIATTR_KPARAM_INFO
	.align		4
.L_175:
        /*005c*/ 	.byte	0x04, 0x17
        /*005e*/ 	.short	(.L_177 - .L_176)
.L_176:
        /*0060*/ 	.word	0x00000000
        /*0064*/ 	.short	0x0002
        /*0066*/ 	.short	0x0010
        /*0068*/ 	.byte	0x00, 0xf0, 0x21, 0x31


	//----- nvinfo : EIATTR_KPARAM_INFO
	.align		4
.L_177:
        /*006c*/ 	.byte	0x04, 0x17
        /*006e*/ 	.short	(.L_179 - .L_178)
.L_178:
        /*0070*/ 	.word	0x00000000
        /*0074*/ 	.short	0x0001
        /*0076*/ 	.short	0x0008
        /*0078*/ 	.byte	0x00, 0xf0, 0x21, 0x00


	//----- nvinfo : EIATTR_KPARAM_INFO
	.align		4
.L_179:
        /*007c*/ 	.byte	0x04, 0x17
        /*007e*/ 	.short	(.L_181 - .L_180)
.L_180:
        /*0080*/ 	.word	0x00000000
        /*0084*/ 	.short	0x0000
        /*0086*/ 	.short	0x0000
        /*0088*/ 	.byte	0x00, 0xf0, 0x21, 0x00


	//----- nvinfo : EIATTR_MAXREG_COUNT
	.align		4
.L_181:
        /*008c*/ 	.byte	0x03, 0x1b
        /*008e*/ 	.short	0x00ff


	//----- nvinfo : EIATTR_MERCURY_ISA_VERSION
	.align		4
        /*0090*/ 	.byte	0x03, 0x5f
        /*0092*/ 	.short	0x0000


	//----- nvinfo : EIATTR_EXIT_INSTR_OFFSETS
	.align		4
        /*0094*/ 	.byte	0x04, 0x1c
        /*0096*/ 	.short	(.L_183 - .L_182)


	//   ....[0]....
.L_182:
        /*0098*/ 	.word	0x000017b0


	//   ....[1]....
        /*009c*/ 	.word	0x00001800


	//----- nvinfo : EIATTR_CRS_STACK_SIZE
	.align		4
.L_183:
        /*00a0*/ 	.byte	0x04, 0x1e
        /*00a2*/ 	.short	(.L_185 - .L_184)
.L_184:
        /*00a4*/ 	.word	0x00000000
.L_185:


//--------------------- .nv.info._Z25multi_tensor_apply_kernelI18TensorListMetadataILi3EE12AxpbyFunctorIfN3c104HalfEfEJffiEEvlPViT_T0_DpT1_ --------------------------
	.section	.nv.info._Z25multi_tensor_apply_kernelI18TensorListMetadataILi3EE12AxpbyFunctorIfN3c104HalfEfEJffiEEvlPViT_T0_DpT1_,"",@"SHT_CUDA_INFO"
	.sectionflags	@""
	.align	4


	//----- nvinfo : EIATTR_CUDA_API_VERSION
	.align		4
        /*0000*/ 	.byte	0x04, 0x37
        /*0002*/ 	.short	(.L_187 - .L_186)
.L_186:
        /*0004*/ 	.word	0x00000082


	//----- nvinfo : EIATTR_SW2861232_WAR
	.align		4
.L_187:
        /*0008*/ 	.byte	0x01, 0x35
	.zero		2


	//----- nvinfo : EIATTR_PARAM_CBANK
	.align		4
        /*000c*/ 	.byte	0x04, 0x0a
        /*000e*/ 	.short	(.L_189 - .L_188)
	.align		4
.L_188:
        /*0010*/ 	.word	index@(.nv.constant0._Z25multi_tensor_apply_kernelI18TensorListMetadataILi3EE12AxpbyFunctorIfN3c104HalfEfEJffiEEvlPViT_T0_DpT1_)
        /*0014*/ 	.short	0x0160
        /*0016*/ 	.short	0x0c68


	//----- nvinfo : EIATTR_CBANK_PARAM_SIZE
	.align		4
.L_189:
        /*0018*/ 	.byte	0x03, 0x19
        /*001a*/ 	.short	0x0c68


	//----- nvinfo : EIATTR_KPARAM_INFO
	.align		4
        /*001c*/ 	.byte	0x04, 0x17
        /*001e*/ 	.short	(.L_191 - .L_190)
.L_190:
        /*0020*/ 	.word	0x00000000
        /*0024*/ 	.short	0x0006
        /*0026*/ 	.short	0x0c64
        /*0028*/ 	.byte	0x00, 0xf0, 0x11, 0x00


	//----- nvinfo : EIATTR_KPARAM_INFO
	.align		4
.L_191:
        /*002c*/ 	.byte	0x04, 0x17
        /*002e*/ 	.short	(.L_193 - .L_192)
.L_192:
        /*0030*/ 	.word	0x00000000
        /*0034*/ 	.short	0x0005
        /*0036*/ 	.short	0x0c60
        /*0038*/ 	.byte	0x00, 0xf0, 0x11, 0x00


	//----- nvinfo : EIATTR_KPARAM_INFO
	.align		4
.L_193:
        /*003c*/ 	.byte	0x04, 0x17
        /*003e*/ 	.short	(.L_195 - .L_194)
.L_194:
        /*0040*/ 	.word	0x00000000
        /*0044*/ 	.short	0x0004
        /*0046*/ 	.short	0x0c5c
        /*0048*/ 	.byte	0x00, 0xf0, 0x11, 0x00


	//----- nvinfo : EIATTR_KPARAM_INFO
	.align		4
.L_195:
        /*004c*/ 	.byte	0x04, 0x17
        /*004e*/ 	.short	(.L_197 - .L_196)
.L_196:
        /*0050*/ 	.word	0x00000000
        /*0054*/ 	.short	0x0003
        /*0056*/ 	.short	0x0c58
        /*0058*/ 	.byte	0x00, 0xf0, 0x05, 0x00


	//----- nvinfo : EIATTR_KPARAM_INFO
	.align		4
.L_197:
        /*005c*/ 	.byte	0x04, 0x17
        /*005e*/ 	.short	(.L_199 - .L_198)
.L_198:
        /*0060*/ 	.word	0x00000000
        /*0064*/ 	.short	0x0002
        /*0066*/ 	.short	0x0010
        /*0068*/ 	.byte	0x00, 0xf0, 0x21, 0x31


	//----- nvinfo : EIATTR_KPARAM_INFO
	.align		4
.L_199:
        /*006c*/ 	.byte	0x04, 0x17
        /*006e*/ 	.short	(.L_201 - .L_200)
.L_200:
        /*0070*/ 	.word	0x00000000
        /*0074*/ 	.short	0x0001
        /*0076*/ 	.short	0x0008
        /*0078*/ 	.byte	0x00, 0xf0, 0x21, 0x00


	//----- nvinfo : EIATTR_KPARAM_INFO
	.align		4
.L_201:
        /*007c*/ 	.byte	0x04, 0x17
        /*007e*/ 	.short	(.L_203 - .L_202)
.L_202:
        /*0080*/ 	.word	0x00000000
        /*0084*/ 	.short	0x0000
        /*0086*/ 	.short	0x0000
        /*0088*/ 	.byte	0x00, 0xf0, 0x21, 0x00


	//----- nvinfo : EIATTR_MAXREG_COUNT
	.align		4
.L_203:
        /*008c*/ 	.byte	0x03, 0x1b
        /*008e*/ 	.short	0x00ff


	//----- nvinfo : EIATTR_MERCURY_ISA_VERSION
	.align		4
        /*0090*/ 	.byte	0x03, 0x5f
        /*0092*/ 	.short	0x0000


	//----- nvinfo : EIATTR_EXIT_INSTR_OFFSETS
	.align		4
        /*0094*/ 	.byte	0x04, 0x1c
        /*0096*/ 	.short	(.L_205 - .L_204)


	//   ....[0]....
.L_204:
        /*0098*/ 	.word	0x00001550


	//   ....[1]....
        /*009c*/ 	.word	0x000015a0


	//----- nvinfo : EIATTR_CRS_STACK_SIZE
	.align		4
.L_205:
        /*00a0*/ 	.byte	0x04, 0x1e
        /*00a2*/ 	.short	(.L_207 - .L_206)
.L_206:
        /*00a4*/ 	.word	0x00000000
.L_207:


//--------------------- .nv.info._Z25multi_tensor_apply_kernelI18TensorListMetadataILi3EE12AxpbyFunctorIffN3c104HalfEEJffiEEvlPViT_T0_DpT1_ --------------------------
	.section	.nv.info._Z25multi_tensor_apply_kernelI18TensorListMetadataILi3EE12AxpbyFunctorIffN3c104HalfEEJffiEEvlPViT_T0_DpT1_,"",@"SHT_CUDA_INFO"
	.sectionflags	@""
	.align	4


	//----- nvinfo : EIATTR_CUDA_API_VERSION
	.align		4
        /*0000*/ 	.byte	0x04, 0x37
        /*0002*/ 	.short	(.L_209 - .L_208)
.L_208:
        /*0004*/ 	.word	0x00000082


	//----- nvinfo : EIATTR_SW2861232_WAR
	.align		4
.L_209:
        /*0008*/ 	.byte	0x01, 0x35
	.zero		2


	//----- nvinfo : EIATTR_PARAM_CBANK
	.align		4
        /*000c*/ 	.byte	0x04, 0x0a
        /*000e*/ 	.short	(.L_211 - .L_210)
	.align		4
.L_210:
        /*0010*/ 	.word	index@(.nv.constant0._Z25multi_tensor_apply_kernelI18TensorListMetadataILi3EE12AxpbyFunctorIffN3c104HalfEEJffiEEvlPViT_T0_DpT1_)
        /*0014*/ 	.short	0x0160
        /*0016*/ 	.short	0x0c68


	//----- nvinfo : EIATTR_CBANK_PARAM_SIZE
	.align		4
.L_211:
        /*0018*/ 	.byte	0x03, 0x19
        /*001a*/ 	.short	0x0c68


	//----- nvinfo : EIATTR_KPARAM_INFO
	.align		4
        /*001c*/ 	.byte	0x04, 0x17
        /*001e*/ 	.short	(.L_213 - .L_212)
.L_212:
        /*0020*/ 	.word	0x00000000
        /*0024*/ 	.short	0x0006
        /*0026*/ 	.short	0x0c64
        /*0028*/ 	.byte	0x00, 0xf0, 0x11, 0x00


	//----- nvinfo : EIATTR_KPARAM_INFO
	.align		4
.L_213:
        /*002c*/ 	.byte	0x04, 0x17
        /*002e*/ 	.short	(.L_215 - .L_214)
.L_214:
        /*0030*/ 	.word	0x00000000
        /*0034*/ 	.short	0x0005
        /*0036*/ 	.short	0x0c60
        /*0038*/ 	.byte	0x00, 0xf0, 0x11, 0x00


	//----- nvinfo : EIATTR_KPARAM_INFO
	.align		4
.L_215:
        /*003c*/ 	.byte	0x04, 0x17
        /*003e*/ 	.short	(.L_217 - .L_216)
.L_216:
        /*0040*/ 	.word	0x00000000
        /*0044*/ 	.short	0x0004
        /*0046*/ 	.short	0x0c5c
        /*0048*/ 	.byte	0x00, 0xf0, 0x11, 0x00


	//----- nvinfo : EIATTR_KPARAM_INFO
	.align		4
.L_217:
        /*004c*/ 	.byte	0x04, 0x17
        /*004e*/ 	.short	(.L_219 - .L_218)
.L_218:
        /*0050*/ 	.word	0x00000000
        /*0054*/ 	.short	0x0003
        /*0056*/ 	.short	0x0c58
        /*0058*/ 	.byte	0x00, 0xf0, 0x05, 0x00


	//----- nvinfo : EIATTR_KPARAM_INFO
	.align		4
.L_219:
        /*005c*/ 	.byte	0x04, 0x17
        /*005e*/ 	.short	(.L_221 - .L_220)
.L_220:
        /*0060*/ 	.word	0x00000000
        /*0064*/ 	.short	0x0002
        /*0066*/ 	.short	0x0010
        /*0068*/ 	.byte	0x00, 0xf0, 0x21, 0x31


	//----- nvinfo : EIATTR_KPARAM_INFO
	.align		4
.L_221:
        /*006c*/ 	.byte	0x04, 0x17
        /*006e*/ 	.short	(.L_223 - .L_222)
.L_222:
        /*0070*/ 	.word	0x00000000
        /*0074*/ 	.short	0x0001
        /*0076*/ 	.short	0x0008
        /*0078*/ 	.byte	0x00, 0xf0, 0x21, 0x00


	//----- nvinfo : EIATTR_KPARAM_INFO
	.align		4
.L_223:
        /*007c*/ 	.byte	0x04, 0x17
        /*007e*/ 	.short	(.L_225 - .L_224)
.L_224:
        /*0080*/ 	.word	0x00000000
        /*0084*/ 	.short	0x0000
        /*0086*/ 	.short	0x0000
        /*0088*/ 	.byte	0x00, 0xf0, 0x21, 0x00


	//----- nvinfo : EIATTR_MAXREG_COUNT
	.align		4
.L_225:
        /*008c*/ 	.byte	0x03, 0x1b
        /*008e*/ 	.short	0x00ff


	//----- nvinfo : EIATTR_MERCURY_ISA_VERSION
	.align		4
        /*0090*/ 	.byte	0x03, 0x5f
        /*0092*/ 	.short	0x0000


	//----- nvinfo : EIATTR_EXIT_INSTR_OFFSETS
	.align		4
        /*0094*/ 	.byte	0x04, 0x1c
        /*0096*/ 	.short	(.L_227 - .L_226)


	//   ....[0]....
.L_226:
        /*0098*/ 	.word	0x00001600


	//   ....[1]....
        /*009c*/ 	.word	0x00001650


	//----- nvinfo : EIATTR_CRS_STACK_SIZE
	.align		4
.L_227:
        /*00a0*/ 	.byte	0x04, 0x1e
        /*00a2*/ 	.short	(.L_229 - .L_228)
.L_228:
        /*00a4*/ 	.word	0x00000000
.L_229:


//--------------------- .nv.info._Z25multi_tensor_apply_kernelI18TensorListMetadataILi3EE12AxpbyFunctorIfffEJffiEEvlPViT_T0_DpT1_ --------------------------
	.section	.nv.info._Z25multi_tensor_apply_kernelI18TensorListMetadataILi3EE12AxpbyFunctorIfffEJffiEEvlPViT_T0_DpT1_,"",@"SHT_CUDA_INFO"
	.sectionflags	@""
	.align	4


	//----- nvinfo : EIATTR_CUDA_API_VERSION
	.align		4
        /*0000*/ 	.byte	0x04, 0x37
        /*0002*/ 	.short	(.L_231 - .L_230)
.L_230:
        /*0004*/ 	.word	0x00000082


	//----- nvinfo : EIATTR_SW2861232_WAR
	.align		4
.L_231:
        /*0008*/ 	.byte	0x01, 0x35
	.zero		2


	//----- nvinfo : EIATTR_PARAM_CBANK
	.align		4
        /*000c*/ 	.byte	0x04, 0x0a
        /*000e*/ 	.short	(.L_233 - .L_232)
	.align		4
.L_232:
        /*0010*/ 	.word	index@(.nv.constant0._Z25multi_tensor_apply_kernelI18TensorListMetadataILi3EE12AxpbyFunctorIfffEJffiEEvlPViT_T0_DpT1_)
        /*0014*/ 	.short	0x0160
        /*0016*/ 	.short	0x0c68


	//----- nvinfo : EIATTR_CBANK_PARAM_SIZE
	.align		4
.L_233:
        /*0018*/ 	.byte	0x03, 0x19
        /*001a*/ 	.short	0x0c68


	//----- nvinfo : EIATTR_KPARAM_INFO
	.align		4
        /*001c*/ 	.byte	0x04, 0x17
        /*001e*/ 	.short	(.L_235 - .L_234)
.L_234:
        /*0020*/ 	.word	0x00000000
        /*0024*/ 	.short	0x0006
        /*0026*/ 	.short	0x0c64
        /*0028*/ 	.byte	0x00, 0xf0, 0x11, 0x00


	//----- nvinfo : EIATTR_KPARAM_INFO
	.align		4
.L_235:
        /*002c*/ 	.byte	0x04, 0x17
        /*002e*/ 	.short	(.L_237 - .L_236)
.L_236:
        /*0030*/ 	.word	0x00000000
        /*0034*/ 	.short	0x0005
        /*0036*/ 	.short	0x0c60
        /*0038*/ 	.byte	0x00, 0xf0, 0x11, 0x00


	//----- nvinfo : EIATTR_KPARAM_INFO
	.align		4
.L_237:
        /*003c*/ 	.byte	0x04, 0x17
        /*003e*/ 	.short	(.L_239 - .L_238)
.L_238:
        /*0040*/ 	.word	0x00000000
        /*0044*/ 	.short	0x0004
        /*0046*/ 	.short	0x0c5c
        /*0048*/ 	.byte	0x00, 0xf0, 0x11, 0x00


	//----- nvinfo : EIATTR_KPARAM_INFO
	.align		4
.L_239:
        /*004c*/ 	.byte	0x04, 0x17
        /*004e*/ 	.short	(.L_241 - .L_240)
.L_240:
        /*0050*/ 	.word	0x00000000
        /*0054*/ 	.short	0x0003
        /*0056*/ 	.short	0x0c58
        /*0058*/ 	.byte	0x00, 0xf0, 0x05, 0x00


	//----- nvinfo : EIATTR_KPARAM_INFO
	.align		4
.L_241:
        /*005c*/ 	.byte	0x04, 0x17
        /*005e*/ 	.short	(.L_243 - .L_242)
.L_242:
        /*0060*/ 	.word	0x00000000
        /*0064*/ 	.short	0x0002
        /*0066*/ 	.short	0x0010
        /*0068*/ 	.byte	0x00, 0xf0, 0x21, 0x31


	//----- nvinfo : EIATTR_KPARAM_INFO
	.align		4
.L_243:
        /*006c*/ 	.byte	0x04, 0x17
        /*006e*/ 	.short	(.L_245 - .L_244)
.L_244:
        /*0070*/ 	.word	0x00000000
        /*0074*/ 	.short	0x0001
        /*0076*/ 	.short	0x0008
        /*0078*/ 	.byte	0x00, 0xf0, 0x21, 0x00


	//----- nvinfo : EIATTR_KPARAM_INFO
	.align		4
.L_245:
        /*007c*/ 	.byte	0x04, 0x17
        /*007e*/ 	.short	(.L_247 - .L_246)
.L_246:
        /*0080*/ 	.word	0x00000000
        /*0084*/ 	.short	0x0000
        /*0086*/ 	.short	0x0000
        /*0088*/ 	.byte	0x00, 0xf0, 0x21, 0x00


	//----- nvinfo : EIATTR_MAXREG_COUNT
	.align		4
.L_247:
        /*008c*/ 	.byte	0x03, 0x1b
        /*008e*/ 	.short	0x00ff


	//----- nvinfo : EIATTR_MERCURY_ISA_VERSION
	.align		4
        /*0090*/ 	.byte	0x03, 0x5f
        /*0092*/ 	.short	0x0000


	//----- nvinfo : EIATTR_EXIT_INSTR_OFFSETS
	.align		4
        /*0094*/ 	.byte	0x04, 0x1c
        /*0096*/ 	.short	(.L_249 - .L_248)


	//   ....[0]....
.L_248:
        /*0098*/ 	.word	0x000013c0


	//   ....[1]....
        /*009c*/ 	.word	0x00001410


	//----- nvinfo : EIATTR_CRS_STACK_SIZE
	.align		4
.L_249:
        /*00a0*/ 	.byte	0x04, 0x1e
        /*00a2*/ 	.short	(.L_251 - .L_250)
.L_250:
        /*00a4*/ 	.word	0x00000000
.L_251:


//--------------------- .nv.callgraph             --------------------------
	.section	.nv.callgraph,"",@"SHT_CUDA_CALLGRAPH"
	.align	4
	.sectionentsize	8
	.align		4
        /*0000*/ 	.word	0x00000000
	.align		4
        /*0004*/ 	.word	0xffffffff
	.align		4
        /*0008*/ 	.word	0x00000000
	.align		4
        /*000c*/ 	.word	0xfffffffe
	.align		4
        /*0010*/ 	.word	0x00000000
	.align		4
        /*0014*/ 	.word	0xfffffffd
	.align		4
        /*0018*/ 	.word	0x00000000
	.align		4
        /*001c*/ 	.word	0xfffffffc


//--------------------- .nv.rel.action            --------------------------
	.section	.nv.rel.action,"",@"SHT_CUDA_RELOCINFO"
	.align	8
	.sectionentsize	8
        /*0000*/ 	.byte	0x73, 0x00, 0x00, 0x00, 0x00, 0x00, 0x00, 0x00, 0x00, 0x00, 0x00, 0x11, 0x25, 0x00, 0x05, 0x36


//--------------------- .nv.constant4             --------------------------
	.section	.nv.constant4,"a",@progbits
	.align	8
	.align		8
.nv.constant4:
        /*0000*/ 	.dword	_ZN59_INTERNAL_2387b98c_28_multi_tensor_axpby_kernel_cu_35eb66404cuda3std3__45__cpo5beginE
	.align		8
        /*0008*/ 	.dword	_ZN59_INTERNAL_2387b98c_28_multi_tensor_axpby_kernel_cu_35eb66404cuda3std3__45__cpo3endE
	.align		8
        /*0010*/ 	.dword	_ZN59_INTERNAL_2387b98c_28_multi_tensor_axpby_kernel_cu_35eb66404cuda3std3__45__cpo6cbeginE
	.align		8
        /*0018*/ 	.dword	_ZN59_INTERNAL_2387b98c_28_multi_tensor_axpby_kernel_cu_35eb66404cuda3std3__45__cpo4cendE
	.align		8
        /*0020*/ 	.dword	_ZN59_INTERNAL_2387b98c_28_multi_tensor_axpby_kernel_cu_35eb66404cuda3std3__45__cpo6rbeginE
	.align		8
        /*0028*/ 	.dword	_ZN59_INTERNAL_2387b98c_28_multi_tensor_axpby_kernel_cu_35eb66404cuda3std3__45__cpo4rendE
	.align		8
        /*0030*/ 	.dword	_ZN59_INTERNAL_2387b98c_28_multi_tensor_axpby_kernel_cu_35eb66404cuda3std3__45__cpo7crbeginE
	.align		8
        /*0038*/ 	.dword	_ZN59_INTERNAL_2387b98c_28_multi_tensor_axpby_kernel_cu_35eb66404cuda3std3__45__cpo5crendE
	.align		8
        /*0040*/ 	.dword	_ZN59_INTERNAL_2387b98c_28_multi_tensor_axpby_kernel_cu_35eb66404cuda3std3__461_GLOBAL__N__2387b98c_28_multi_tensor_axpby_kernel_cu_35eb66406ignoreE
	.align		8
        /*0048*/ 	.dword	_ZN59_INTERNAL_2387b98c_28_multi_tensor_axpby_kernel_cu_35eb66404cuda3std3__419piecewise_constructE
	.align		8
        /*0050*/ 	.dword	_ZN59_INTERNAL_2387b98c_28_multi_tensor_axpby_kernel_cu_35eb66404cuda3std3__48in_placeE
	.align		8
        /*0058*/ 	.dword	_ZN59_INTERNAL_2387b98c_28_multi_tensor_axpby_kernel_cu_35eb66404cuda3std3__420unreachable_sentinelE
	.align		8
        /*0060*/ 	.dword	_ZN59_INTERNAL_2387b98c_28_multi_tensor_axpby_kernel_cu_35eb66404cuda3std6ranges3__45__cpo4swapE
	.align		8
        /*0068*/ 	.dword	_ZN59_INTERNAL_2387b98c_28_multi_tensor_axpby_kernel_cu_35eb66404cuda3std6ranges3__45__cpo9iter_moveE
	.align		8
        /*0070*/ 	.dword	_ZN59_INTERNAL_2387b98c_28_multi_tensor_axpby_kernel_cu_35eb66404cuda3std6ranges3__45__cpo5beginE
	.align		8
        /*0078*/ 	.dword	_ZN59_INTERNAL_2387b98c_28_multi_tensor_axpby_kernel_cu_35eb66404cuda3std6ranges3__45__cpo3endE
	.align		8
        /*0080*/ 	.dword	_ZN59_INTERNAL_2387b98c_28_multi_tensor_axpby_kernel_cu_35eb66404cuda3std6ranges3__45__cpo6cbeginE
	.align		8
        /*0088*/ 	.dword	_ZN59_INTERNAL_2387b98c_28_multi_tensor_axpby_kernel_cu_35eb66404cuda3std6ranges3__45__cpo4cendE
	.align		8
        /*0090*/ 	.dword	_ZN59_INTERNAL_2387b98c_28_multi_tensor_axpby_kernel_cu_35eb66404cuda3std6ranges3__45__cpo7advanceE
	.align		8
        /*0098*/ 	.dword	_ZN59_INTERNAL_2387b98c_28_multi_tensor_axpby_kernel_cu_35eb66404cuda3std6ranges3__45__cpo9iter_swapE
	.align		8
        /*00a0*/ 	.dword	_ZN59_INTERNAL_2387b98c_28_multi_tensor_axpby_kernel_cu_35eb66404cuda3std6ranges3__45__cpo4nextE
	.align		8
        /*00a8*/ 	.dword	_ZN59_INTERNAL_2387b98c_28_multi_tensor_axpby_kernel_cu_35eb66404cuda3std6ranges3__45__cpo4prevE
	.align		8
        /*00b0*/ 	.dword	_ZN59_INTERNAL_2387b98c_28_multi_tensor_axpby_kernel_cu_35eb66404cuda3std6ranges3__45__cpo4dataE
	.align		8
        /*00b8*/ 	.dword	_ZN59_INTERNAL_2387b98c_28_multi_tensor_axpby_kernel_cu_35eb66404cuda3std6ranges3__45__cpo5cdataE
	.align		8
        /*00c0*/ 	.dword	_ZN59_INTERNAL_2387b98c_28_multi_tensor_axpby_kernel_cu_35eb66404cuda3std6ranges3__45__cpo4sizeE
	.align		8
        /*00c8*/ 	.dword	_ZN59_INTERNAL_2387b98c_28_multi_tensor_axpby_kernel_cu_35eb66404cuda3std6ranges3__45__cpo5ssizeE
	.align		8
        /*00d0*/ 	.dword	_ZN59_INTERNAL_2387b98c_28_multi_tensor_axpby_kernel_cu_35eb66404cuda3std6ranges3__45__cpo8distanceE
	.align		8
        /*00d8*/ 	.dword	_ZN59_INTERNAL_2387b98c_28_multi_tensor_axpby_kernel_cu_35eb66406thrust23THRUST_300001_SM_800_NS6system6detail10sequential3seqE


//--------------------- .nv.constant2._Z25multi_tensor_apply_kernelI18TensorListMetadataILi3EE12AxpbyFunctorIN3c104HalfES4_S4_EJffiEEvlPViT_T0_DpT1_ --------------------------
	.section	.nv.constant2._Z25multi_tensor_apply_kernelI18TensorListMetadataILi3EE12AxpbyFunctorIN3c104HalfES4_S4_EJffiEEvlPViT_T0_DpT1_,"a",@progbits
	.sectionflags	@""
	.align	4
.nv.constant2._Z25multi_tensor_apply_kernelI18TensorListMetadataILi3EE12AxpbyFunctorIN3c104HalfES4_S4_EJffiEEvlPViT_T0_DpT1_:
        /*0000*/ 	.byte	0x10, 0x00, 0x00, 0x00, 0x00, 0x00, 0x00, 0x00


//--------------------- .nv.constant0._Z25multi_tensor_apply_kernelI18TensorListMetadataILi3EE12AxpbyFunctorIN3c104HalfES4_S4_EJffiEEvlPViT_T0_DpT1_ --------------------------
	.section	.nv.constant0._Z25multi_tensor_apply_kernelI18TensorListMetadataILi3EE12AxpbyFunctorIN3c104HalfES4_S4_EJffiEEvlPViT_T0_DpT1_,"a",@progbits
	.sectionflags	@""
	.align	4
.nv.constant0._Z25multi_tensor_apply_kernelI18TensorListMetadataILi3EE12AxpbyFunctorIN3c104HalfES4_S4_EJffiEEvlPViT_T0_DpT1_:
	.zero		3528


//--------------------- .nv.constant2._Z25multi_tensor_apply_kernelI18TensorListMetadataILi3EE12AxpbyFunctorIN3c104HalfES4_fEJffiEEvlPViT_T0_DpT1_ --------------------------
	.section	.nv.constant2._Z25multi_tensor_apply_kernelI18TensorListMetadataILi3EE12AxpbyFunctorIN3c104HalfES4_fEJffiEEvlPViT_T0_DpT1_,"a",@progbits
	.sectionflags	@""
	.align	4
.nv.constant2._Z25multi_tensor_apply_kernelI18TensorListMetadataILi3EE12AxpbyFunctorIN3c104HalfES4_fEJffiEEvlPViT_T0_DpT1_:
        /*0000*/ 	.byte	0x10, 0x00, 0x00, 0x00, 0x00, 0x00, 0x00, 0x00


//--------------------- .nv.constant0._Z25multi_tensor_apply_kernelI18TensorListMetadataILi3EE12AxpbyFunctorIN3c104HalfES4_fEJffiEEvlPViT_T0_DpT1_ --------------------------
	.section	.nv.constant0._Z25multi_tensor_apply_kernelI18TensorListMetadataILi3EE12AxpbyFunctorIN3c104HalfES4_fEJffiEEvlPViT_T0_DpT1_,"a",@progbits
	.sectionflags	@""
	.align	4
.nv.constant0._Z25multi_tensor_apply_kernelI18TensorListMetadataILi3EE12AxpbyFunctorIN3c104HalfES4_fEJffiEEvlPViT_T0_DpT1_:
	.zero		3528


//--------------------- .nv.constant2._Z25multi_tensor_apply_kernelI18TensorListMetadataILi3EE12AxpbyFunctorIN3c104HalfEfS4_EJffiEEvlPViT_T0_DpT1_ --------------------------
	.section	.nv.constant2._Z25multi_tensor_apply_kernelI18TensorListMetadataILi3EE12AxpbyFunctorIN3c104HalfEfS4_EJffiEEvlPViT_T0_DpT1_,"a",@progbits
	.sectionflags	@""
	.align	4
.nv.constant2._Z25multi_tensor_apply_kernelI18TensorListMetadataILi3EE12AxpbyFunctorIN3c104HalfEfS4_EJffiEEvlPViT_T0_DpT1_:
        /*0000*/ 	.byte	0x10, 0x00, 0x00, 0x00, 0x00, 0x00, 0x00, 0x00


//--------------------- .nv.constant0._Z25multi_tensor_apply_kernelI18TensorListMetadataILi3EE12AxpbyFunctorIN3c104HalfEfS4_EJffiEEvlPViT_T0_DpT1_ --------------------------
	.section	.nv.constant0._Z25multi_tensor_apply_kernelI18TensorListMetadataILi3EE12AxpbyFunctorIN3c104HalfEfS4_EJffiEEvlPViT_T0_DpT1_,"a",@progbits
	.sectionflags	@""
	.align	4
.nv.constant0._Z25multi_tensor_apply_kernelI18TensorListMetadataILi3EE12AxpbyFunctorIN3c104HalfEfS4_EJffiEEvlPViT_T0_DpT1_:
	.zero		3528


//--------------------- .nv.constant2._Z25multi_tensor_apply_kernelI18TensorListMetadataILi3EE12AxpbyFunctorIN3c104HalfEffEJffiEEvlPViT_T0_DpT1_ --------------------------
	.section	.nv.constant2._Z25multi_tensor_apply_kernelI18TensorListMetadataILi3EE12AxpbyFunctorIN3c104HalfEffEJffiEEvlPViT_T0_DpT1_,"a",@progbits
	.sectionflags	@""
	.align	4
.nv.constant2._Z25multi_tensor_apply_kernelI18TensorListMetadataILi3EE12AxpbyFunctorIN3c104HalfEffEJffiEEvlPViT_T0_DpT1_:
        /*0000*/ 	.byte	0x10, 0x00, 0x00, 0x00, 0x00, 0x00, 0x00, 0x00


//--------------------- .nv.constant0._Z25multi_tensor_apply_kernelI18TensorListMetadataILi3EE12AxpbyFunctorIN3c104HalfEffEJffiEEvlPViT_T0_DpT1_ --------------------------
	.section	.nv.constant0._Z25multi_tensor_apply_kernelI18TensorListMetadataILi3EE12AxpbyFunctorIN3c104HalfEffEJffiEEvlPViT_T0_DpT1_,"a",@progbits
	.sectionflags	@""
	.align	4
.nv.constant0._Z25multi_tensor_apply_kernelI18TensorListMetadataILi3EE12AxpbyFunctorIN3c104HalfEffEJffiEEvlPViT_T0_DpT1_:
	.zero		3528


//--------------------- .nv.constant2._Z25multi_tensor_apply_kernelI18TensorListMetadataILi3EE12AxpbyFunctorIfN3c104HalfES4_EJffiEEvlPViT_T0_DpT1_ --------------------------
	.section	.nv.constant2._Z25multi_tensor_apply_kernelI18TensorListMetadataILi3EE12AxpbyFunctorIfN3c104HalfES4_EJffiEEvlPViT_T0_DpT1_,"a",@progbits
	.sectionflags	@""
	.align	4
.nv.constant2._Z25multi_tensor_apply_kernelI18TensorListMetadataILi3EE12AxpbyFunctorIfN3c104HalfES4_EJffiEEvlPViT_T0_DpT1_:
        /*0000*/ 	.byte	0x10, 0x00, 0x00, 0x00, 0x00, 0x00, 0x00, 0x00


//--------------------- .nv.constant0._Z25multi_tensor_apply_kernelI18TensorListMetadataILi3EE12AxpbyFunctorIfN3c104HalfES4_EJffiEEvlPViT_T0_DpT1_ --------------------------
	.section	.nv.constant0._Z25multi_tensor_apply_kernelI18TensorListMetadataILi3EE12AxpbyFunctorIfN3c104HalfES4_EJffiEEvlPViT_T0_DpT1_,"a",@progbits
	.sectionflags	@""
	.align	4
.nv.constant0._Z25multi_tensor_apply_kernelI18TensorListMetadataILi3EE12AxpbyFunctorIfN3c104HalfES4_EJffiEEvlPViT_T0_DpT1_:
	.zero		3528


//--------------------- .nv.constant2._Z25multi_tensor_apply_kernelI18TensorListMetadataILi3EE12AxpbyFunctorIfN3c104HalfEfEJffiEEvlPViT_T0_DpT1_ --------------------------
	.section	.nv.constant2._Z25multi_tensor_apply_kernelI18TensorListMetadataILi3EE12AxpbyFunctorIfN3c104HalfEfEJffiEEvlPViT_T0_DpT1_,"a",@progbits
	.sectionflags	@""
	.align	4
.nv.constant2._Z25multi_tensor_apply_kernelI18TensorListMetadataILi3EE12AxpbyFunctorIfN3c104HalfEfEJffiEEvlPViT_T0_DpT1_:
        /*0000*/ 	.byte	0x10, 0x00, 0x00, 0x00, 0x00, 0x00, 0x00, 0x00


//--------------------- .nv.constant0._Z25multi_tensor_apply_kernelI18TensorListMetadataILi3EE12AxpbyFunctorIfN3c104HalfEfEJffiEEvlPViT_T0_DpT1_ --------------------------
	.section	.nv.constant0._Z25multi_tensor_apply_kernelI18TensorListMetadataILi3EE12AxpbyFunctorIfN3c104HalfEfEJffiEEvlPViT_T0_DpT1_,"a",@progbits
	.sectionflags	@""
	.align	4
.nv.constant0._Z25multi_tensor_apply_kernelI18TensorListMetadataILi3EE12AxpbyFunctorIfN3c104HalfEfEJffiEEvlPViT_T0_DpT1_:
	.zero		3528


//--------------------- .nv.constant2._Z25multi_tensor_apply_kernelI18TensorListMetadataILi3EE12AxpbyFunctorIffN3c104HalfEEJffiEEvlPViT_T0_DpT1_ --------------------------
	.section	.nv.constant2._Z25multi_tensor_apply_kernelI18TensorListMetadataILi3EE12AxpbyFunctorIffN3c104HalfEEJffiEEvlPViT_T0_DpT1_,"a",@progbits
	.sectionflags	@""
	.align	4
.nv.constant2._Z25multi_tensor_apply_kernelI18TensorListMetadataILi3EE12AxpbyFunctorIffN3c104HalfEEJffiEEvlPViT_T0_DpT1_:
        /*0000*/ 	.byte	0x10, 0x00, 0x00, 0x00, 0x00, 0x00, 0x00, 0x00


//--------------------- .nv.constant0._Z25multi_tensor_apply_kernelI18TensorListMetadataILi3EE12AxpbyFunctorIffN3c104HalfEEJffiEEvlPViT_T0_DpT1_ --------------------------
	.section	.nv.constant0._Z25multi_tensor_apply_kernelI18TensorListMetadataILi3EE12AxpbyFunctorIffN3c104HalfEEJffiEEvlPViT_T0_DpT1_,"a",@progbits
	.sectionflags	@""
	.align	4
.nv.constant0._Z25multi_tensor_apply_kernelI18TensorListMetadataILi3EE12AxpbyFunctorIffN3c104HalfEEJffiEEvlPViT_T0_DpT1_:
	.zero		3528


//--------------------- .nv.constant2._Z25multi_tensor_apply_kernelI18TensorListMetadataILi3EE12AxpbyFunctorIfffEJffiEEvlPViT_T0_DpT1_ --------------------------
	.section	.nv.constant2._Z25multi_tensor_apply_kernelI18TensorListMetadataILi3EE12AxpbyFunctorIfffEJffiEEvlPViT_T0_DpT1_,"a",@progbits
	.sectionflags	@""
	.align	4
.nv.constant2._Z25multi_tensor_apply_kernelI18TensorListMetadataILi3EE12AxpbyFunctorIfffEJffiEEvlPViT_T0_DpT1_:
        /*0000*/ 	.byte	0x10, 0x00, 0x00, 0x00, 0x00, 0x00, 0x00, 0x00


//--------------------- .nv.constant0._Z25multi_tensor_apply_kernelI18TensorListMetadataILi3EE12AxpbyFunctorIfffEJffiEEvlPViT_T0_DpT1_ --------------------------
	.section	.nv.constant0._Z25multi_tensor_apply_kernelI18TensorListMetadataILi3EE12AxpbyFunctorIfffEJffiEEvlPViT_T0_DpT1_,"a",@progbits
	.sectionflags	@""
	.align	4
.nv.constant0._Z25multi_tensor_apply_kernelI18TensorListMetadataILi3EE12AxpbyFunctorIfffEJffiEEvlPViT_T0_DpT1_:
	.zero		3528


//--------------------- .text._Z25multi_tensor_apply_kernelI18TensorListMetadataILi3EE12AxpbyFunctorIN3c104HalfES4_S4_EJffiEEvlPViT_T0_DpT1_ --------------------------
	.section	.text._Z25multi_tensor_apply_kernelI18TensorListMetadataILi3EE12AxpbyFunctorIN3c104HalfES4_S4_EJffiEEvlPViT_T0_DpT1_,"ax",@progbits
	.sectioninfo	@"SHI_REGISTERS=32"
	.align	128
        .global         _Z25multi_tensor_apply_kernelI18TensorListMetadataILi3EE12AxpbyFunctorIN3c104HalfES4_S4_EJffiEEvlPViT_T0_DpT1_
        .type           _Z25multi_tensor_apply_kernelI18TensorListMetadataILi3EE12AxpbyFunctorIN3c104HalfES4_S4_EJffiEEvlPViT_T0_DpT1_,@function
        .size           _Z25multi_tensor_apply_kernelI18TensorListMetadataILi3EE12AxpbyFunctorIN3c104HalfES4_S4_EJffiEEvlPViT_T0_DpT1_,(.L_x_152 - _Z25multi_tensor_apply_kernelI18TensorListMetadataILi3EE12AxpbyFunctorIN3c104HalfES4_S4_EJffiEEvlPViT_T0_DpT1_)
        .other          _Z25multi_tensor_apply_kernelI18TensorListMetadataILi3EE12AxpbyFunctorIN3c104HalfES4_S4_EJffiEEvlPViT_T0_DpT1_,@"STO_CUDA_ENTRY STV_DEFAULT"
_Z25multi_tensor_apply_kernelI18TensorListMetadataILi3EE12AxpbyFunctorIN3c104HalfES4_S4_EJffiEEvlPViT_T0_DpT1_:
.text._Z25multi_tensor_apply_kernelI18TensorListMetadataILi3EE12AxpbyFunctorIN3c104HalfES4_S4_EJffiEEvlPViT_T0_DpT1_:
[----:B------:R-:W-:Y:S02]  /*0000*/  IMAD.MOV.U32 R1, RZ, RZ, c[0x0][0x28] ;  /* 0x00000a00ff017624 */ /* 0x000fe400078e00ff */
[----:B------:R-:W0:Y:S01]  /*0010*/  S2R R10, SR_CTAID.X ;  /* 0x00000000000a7919 */ /* 0x000e220000002500 */
[----:B------:R-:W-:Y:S01]  /*0020*/  IMAD.MOV.U32 R3, RZ, RZ, 0x4 ;  /* 0x00000004ff037424 */ /* 0x000fe200078e00ff */
[----:B------:R-:W-:Y:S01]  /*0030*/  ULDC.64 UR4, c[0x0][0x118] ;  /* 0x0000460000047ab9 */ /* 0x000fe20000000a00 */
[----:B------:R-:W-:Y:S01]  /*0040*/  IMAD.MOV.U32 R9, RZ, RZ, 0x8 ;  /* 0x00000008ff097424 */ /* 0x000fe200078e00ff */
[----:B0-----:R-:W0:Y:S01]  /*0050*/  LDC.U8 R0, c[0x0][R10+0x770] ;  /* 0x0001dc000a007b82 */ /* 0x001e220000000000 */
[----:B------:R-:W-:-:S07]  /*0060*/  IMAD R8, R10, R3, c[0x2][0x0] ;  /* 0x008000000a087624 */ /* 0x000fce00078e0203 */
[----:B------:R-:W1:Y:S01]  /*0070*/  LDC R8, c[0x0][R8+0x8a0] ;  /* 0x0002280008087b82 */ /* 0x000e620000000800 */
[----:B0-----:R-:W-:-:S07]  /*0080*/  IMAD R9, R0, R9, c[0x2][0x0] ;  /* 0x0080000000097624 */ /* 0x001fce00078e0209 */
[----:B------:R-:W0:Y:S01]  /*0090*/  LDC R0, c[0x0][R9+0x5e0] ;  /* 0x0001780009007b82 */ /* 0x000e220000000800 */
[----:B-1----:R-:W-:-:S07]  /*00a0*/  IMAD R17, R8, c[0x0][0x160], RZ ;  /* 0x0000580008117a24 */ /* 0x002fce00078e02ff */
[----:B------:R-:W1:Y:S08]  /*00b0*/  LDC.64 R2, c[0x0][R9+0x160] ;  /* 0x0000580009027b82 */ /* 0x000e700000000a00 */
[----:B------:R-:W2:Y:S08]  /*00c0*/  LDC.64 R4, c[0x0][R9+0x2e0] ;  /* 0x0000b80009047b82 */ /* 0x000eb00000000a00 */
[----:B------:R-:W3:Y:S01]  /*00d0*/  LDC.64 R6, c[0x0][R9+0x460] ;  /* 0x0001180009067b82 */ /* 0x000ee20000000a00 */
[----:B0-----:R-:W-:-:S05]  /*00e0*/  IMAD.IADD R0, R0, 0x1, -R17 ;  /* 0x0000000100007824 */ /* 0x001fca00078e0a11 */
[----:B------:R-:W-:Y:S01]  /*00f0*/  LOP3.LUT R10, R0, c[0x0][0x160], RZ, 0xfc, !PT ;  /* 0x00005800000a7a12 */ /* 0x000fe200078efcff */
[----:B-1----:R-:W-:-:S03]  /*0100*/  IMAD.WIDE R14, R17, 0x2, R2 ;  /* 0x00000002110e7825 */ /* 0x002fc600078e0202 */
[----:B------:R-:W-:Y:S01]  /*0110*/  LOP3.LUT P0, RZ, R10, 0x3, RZ, 0xc0, !PT ;  /* 0x000000030aff7812 */ /* 0x000fe2000780c0ff */
[----:B--2---:R-:W-:-:S04]  /*0120*/  IMAD.WIDE R12, R17, 0x2, R4 ;  /* 0x00000002110c7825 */ /* 0x004fc800078e0204 */
[----:B---3--:R-:W-:-:S08]  /*0130*/  IMAD.WIDE R10, R17, 0x2, R6 ;  /* 0x00000002110a7825 */ /* 0x008fd000078e0206 */
[----:B------:R-:W-:Y:S05]  /*0140*/  @P0 BRA `(.L_x_0) ;  /* 0x0000009000000947 */ /* 0x000fea0003800000 */
[----:B------:R-:W-:-:S04]  /*0150*/  IMAD.SHL.U32 R17, R17, 0x2, RZ ;  /* 0x0000000211117824 */ /* 0x000fc800078e00ff */
[--C-:B------:R-:W-:Y:S02]  /*0160*/  IMAD.IADD R2, R2, 0x1, R17.reuse ;  /* 0x0000000102027824 */ /* 0x100fe400078e0211 */
[--C-:B------:R-:W-:Y:S02]  /*0170*/  IMAD.IADD R4, R4, 0x1, R17.reuse ;  /* 0x0000000104047824 */ /* 0x100fe400078e0211 */
[----:B------:R-:W-:Y:S01]  /*0180*/  IMAD.IADD R6, R6, 0x1, R17 ;  /* 0x0000000106067824 */ /* 0x000fe200078e0211 */
[----:B------:R-:W-:Y:S02]  /*0190*/  LOP3.LUT P0, RZ, R2, 0x7, RZ, 0xc0, !PT ;  /* 0x0000000702ff7812 */ /* 0x000fe4000780c0ff */
[----:B------:R-:W-:Y:S02]  /*01a0*/  LOP3.LUT P1, RZ, R4, 0x7, RZ, 0xc0, !PT ;  /* 0x0000000704ff7812 */ /* 0x000fe4000782c0ff */
[----:B------:R-:W-:-:S04]  /*01b0*/  LOP3.LUT P2, RZ, R6, 0x7, RZ, 0xc0, !PT ;  /* 0x0000000706ff7812 */ /* 0x000fc8000784c0ff */
[----:B------:R-:W-:-:S13]  /*01c0*/  PLOP3.LUT P0, PT, P0, P1, P2, 0x1, 0x0 ;  /* 0x000000000000781c */ /* 0x000fda0000702021 */
[----:B------:R-:W-:Y:S05]  /*01d0*/  @P0 BRA `(.L_x_1) ;  /* 0x00000c1000000947 */ /* 0x000fea0003800000 */
.L_x_0:
[----:B------:R-:W-:-:S05]  /*01e0*/  IMAD.MOV.U32 R2, RZ, RZ, 0x1 ;  /* 0x00000001ff027424 */ /* 0x000fca00078e00ff */
[----:B------:R-:W-:-:S04]  /*01f0*/  ISETP.LE.AND P0, PT, R2, c[0x0][0x160], PT ;  /* 0x0000580002007a0c */ /* 0x000fc80003f03270 */
[----:B------:R-:W-:-:S13]  /*0200*/  ISETP.LT.OR P0, PT, R0, 0x1, !P0 ;  /* 0x000000010000780c */ /* 0x000fda0004701670 */
[----:B------:R-:W-:Y:S05]  /*0210*/  @P0 BRA `(.L_x_2) ;  /* 0x000016e000000947 */ /* 0x000fea0003800000 */
[----:B------:R-:W0:Y:S01]  /*0220*/  S2R R3, SR_TID.X ;  /* 0x0000000000037919 */ /* 0x000e220000002100 */
[----:B------:R-:W-:Y:S02]  /*0230*/  IMAD.MOV.U32 R2, RZ, RZ, 0x1 ;  /* 0x00000001ff027424 */ /* 0x000fe400078e00ff */
[----:B------:R-:W-:-:S04]  /*0240*/  IMAD.MOV.U32 R4, RZ, RZ, RZ ;  /* 0x000000ffff047224 */ /* 0x000fc800078e00ff */
.L_x_9:
[----:B0-----:R-:W-:Y:S01]  /*0250*/  IMAD.IADD R5, R3, 0x1, R4 ;  /* 0x0000000103057824 */ /* 0x001fe200078e0204 */
[----:B------:R-:W-:Y:S02]  /*0260*/  PRMT R28, RZ, 0x7610, R28 ;  /* 0x00007610ff1c7816 */ /* 0x000fe4000000001c */
[----:B------:R-:W-:Y:S02]  /*0270*/  PRMT R27, RZ, 0x7610, R27 ;  /* 0x00007610ff1b7816 */ /* 0x000fe4000000001b */
[C---:B------:R-:W-:Y:S02]  /*0280*/  ISETP.GE.AND P3, PT, R5.reuse, c[0x0][0x160], PT ;  /* 0x0000580005007a0c */ /* 0x040fe40003f66270 */
[----:B------:R-:W-:-:S02]  /*0290*/  IADD3 R7, R5, c[0x0][0x0], RZ ;  /* 0x0000000005077a10 */ /* 0x000fc40007ffe0ff */
[-C--:B------:R-:W-:Y:S02]  /*02a0*/  ISETP.LT.AND P3, PT, R5, R0.reuse, !P3 ;  /* 0x000000000500720c */ /* 0x080fe40005f61270 */
[C---:B------:R-:W-:Y:S02]  /*02b0*/  IADD3 R9, R7.reuse, c[0x0][0x0], RZ ;  /* 0x0000000007097a10 */ /* 0x040fe40007ffe0ff */
[----:B------:R-:W-:Y:S02]  /*02c0*/  ISETP.GE.AND P2, PT, R7, c[0x0][0x160], PT ;  /* 0x0000580007007a0c */ /* 0x000fe40003f46270 */
[C---:B------:R-:W-:Y:S02]  /*02d0*/  ISETP.GE.AND P1, PT, R9.reuse, c[0x0][0x160], PT ;  /* 0x0000580009007a0c */ /* 0x040fe40003f26270 */
[C---:B------:R-:W-:Y:S02]  /*02e0*/  IADD3 R23, R9.reuse, c[0x0][0x0], RZ ;  /* 0x0000000009177a10 */ /* 0x040fe40007ffe0ff */
[----:B------:R-:W-:-:S02]  /*02f0*/  ISETP.LT.AND P1, PT, R9, R0, !P1 ;  /* 0x000000000900720c */ /* 0x000fc40004f21270 */
[-C--:B------:R-:W-:Y:S01]  /*0300*/  ISETP.LT.AND P2, PT, R7, R0.reuse, !P2 ;  /* 0x000000000700720c */ /* 0x080fe20005741270 */
[----:B------:R-:W-:Y:S01]  /*0310*/  @P3 IMAD.WIDE R16, R5, 0x2, R12 ;  /* 0x0000000205103825 */ /* 0x000fe200078e020c */
[----:B------:R-:W-:Y:S02]  /*0320*/  ISETP.GE.AND P0, PT, R23, c[0x0][0x160], PT ;  /* 0x0000580017007a0c */ /* 0x000fe40003f06270 */
[----:B------:R-:W-:Y:S01]  /*0330*/  PRMT R6, RZ, 0x7610, R6 ;  /* 0x00007610ff067816 */ /* 0x000fe20000000006 */
[----:B------:R-:W-:Y:S01]  /*0340*/  @P3 IMAD.WIDE R18, R5, 0x2, R14 ;  /* 0x0000000205123825 */ /* 0x000fe200078e020e */
[----:B------:R0:W2:Y:S01]  /*0350*/  @P3 LDG.E.U16 R28, [R16.64] ;  /* 0x00000004101c3981 */ /* 0x0000a2000c1e1500 */
[----:B------:R-:W-:Y:S02]  /*0360*/  ISETP.LT.AND P0, PT, R23, R0, !P0 ;  /* 0x000000001700720c */ /* 0x000fe40004701270 */
[----:B------:R-:W-:Y:S01]  /*0370*/  PRMT R22, RZ, 0x7610, R22 ;  /* 0x00007610ff167816 */ /* 0x000fe20000000016 */
[----:B------:R1:W3:Y:S03]  /*0380*/  @P3 LDG.E.U16 R27, [R18.64] ;  /* 0x00000004121b3981 */ /* 0x0002e6000c1e1500 */
[----:B------:R-:W-:-:S05]  /*0390*/  @P2 IMAD.WIDE R24, R7, 0x2, R14 ;  /* 0x0000000207182825 */ /* 0x000fca00078e020e */
[----:B------:R4:W5:Y:S01]  /*03a0*/  @P2 LDG.E.U16 R6, [R24.64] ;  /* 0x0000000418062981 */ /* 0x000962000c1e1500 */
[----:B-1----:R-:W-:-:S05]  /*03b0*/  @P1 IMAD.WIDE R18, R9, 0x2, R14 ;  /* 0x0000000209121825 */ /* 0x002fca00078e020e */
[----:B------:R1:W5:Y:S01]  /*03c0*/  @P1 LDG.E.U16 R22, [R18.64] ;  /* 0x0000000412161981 */ /* 0x000362000c1e1500 */
[----:B----4-:R-:W-:Y:S01]  /*03d0*/  @P0 IMAD.WIDE R24, R23, 0x2, R12 ;  /* 0x0000000217180825 */ /* 0x010fe200078e020c */
[----:B-1----:R-:W-:-:S06]  /*03e0*/  PRMT R18, RZ, 0x7610, R18 ;  /* 0x00007610ff127816 */ /* 0x002fcc0000000012 */
[----:B------:R1:W5:Y:S01]  /*03f0*/  @P0 LDG.E.U16 R18, [R24.64] ;  /* 0x0000000418120981 */ /* 0x000362000c1e1500 */
[----:B------:R-:W-:Y:S01]  /*0400*/  PRMT R8, RZ, 0x7610, R8 ;  /* 0x00007610ff087816 */ /* 0x000fe20000000008 */
[----:B0-----:R-:W-:-:S04]  /*0410*/  @P2 IMAD.WIDE R16, R7, 0x2, R12 ;  /* 0x0000000207102825 */ /* 0x001fc800078e020c */
[----:B------:R-:W-:Y:S01]  /*0420*/  IMAD.MOV.U32 R19, RZ, RZ, c[0x0][0xdc4] ;  /* 0x00037100ff137624 */ /* 0x000fe200078e00ff */
[----:B------:R0:W5:Y:S01]  /*0430*/  @P2 LDG.E.U16 R8, [R16.64] ;  /* 0x0000000410082981 */ /* 0x000162000c1e1500 */
[----:B------:R-:W-:-:S03]  /*0440*/  PRMT R29, RZ, 0x7610, R29 ;  /* 0x00007610ff1d7816 */ /* 0x000fc6000000001d */
[----:B------:R-:W-:Y:S01]  /*0450*/  ISETP.NE.AND P4, PT, R19, -0x1, PT ;  /* 0xffffffff1300780c */ /* 0x000fe20003f85270 */
[----:B------:R-:W-:Y:S01]  /*0460*/  @P1 IMAD.WIDE R20, R9, 0x2, R12 ;  /* 0x0000000209141825 */ /* 0x000fe200078e020c */
[----:B------:R-:W-:-:S03]  /*0470*/  PRMT R26, RZ, 0x7610, R26 ;  /* 0x00007610ff1a7816 */ /* 0x000fc6000000001a */
[----:B0-----:R-:W-:-:S03]  /*0480*/  @P0 IMAD.WIDE R16, R23, 0x2, R14 ;  /* 0x0000000217100825 */ /* 0x001fc600078e020e */
[----:B------:R0:W5:Y:S04]  /*0490*/  @P1 LDG.E.U16 R26, [R20.64] ;  /* 0x00000004141a1981 */ /* 0x000168000c1e1500 */
[----:B------:R4:W5:Y:S01]  /*04a0*/  @P0 LDG.E.U16 R29, [R16.64] ;  /* 0x00000004101d0981 */ /* 0x000962000c1e1500 */
[----:B--2---:R-:W-:Y:S02]  /*04b0*/  HADD2.F32 R28, -RZ, R28.H0_H0 ;  /* 0x2000001cff1c7230 */ /* 0x004fe40000004100 */
[----:B---3--:R-:W-:-:S03]  /*04c0*/  HADD2.F32 R27, -RZ, R27.H0_H0 ;  /* 0x2000001bff1b7230 */ /* 0x008fc60000004100 */
[----:B----4-:R-:W-:-:S04]  /*04d0*/  FMUL.FTZ R16, R28, c[0x0][0xdc0] ;  /* 0x000370001c107a20 */ /* 0x010fc80000410000 */
[----:B0-----:R-:W-:-:S05]  /*04e0*/  FFMA.FTZ R20, R27, c[0x0][0xdbc], R16 ;  /* 0x00036f001b147a23 */ /* 0x001fca0000010010 */
[----:B------:R-:W-:Y:S01]  /*04f0*/  F2FP.PACK_AB R17, RZ, R20 ;  /* 0x00000014ff11723e */ /* 0x000fe200000000ff */
[----:B------:R-:W-:Y:S05]  /*0500*/  @!P4 BRA `(.L_x_3) ;  /* 0x000004600000c947 */ /* 0x000fea0003800000 */
[----:B-1----:R-:W-:-:S13]  /*0510*/  ISETP.NE.AND P4, PT, RZ, c[0x0][0xdc4], PT ;  /* 0x00037100ff007a0c */ /* 0x002fda0003f85270 */
[----:B------:R-:W-:Y:S05]  /*0520*/  @!P4 BRA `(.L_x_4) ;  /* 0x000002100000c947 */ /* 0x000fea0003800000 */
[----:B------:R-:W-:Y:S01]  /*0530*/  ISETP.NE.AND P5, PT, R19, 0x1, PT ;  /* 0x000000011300780c */ /* 0x000fe20003fa5270 */
[----:B-----5:R-:W-:Y:S02]  /*0540*/  HADD2.F32 R8, -RZ, R8.H0_H0 ;  /* 0x20000008ff087230 */ /* 0x020fe40000004100 */
[----:B------:R-:W-:Y:S02]  /*0550*/  HADD2.F32 R26, -RZ, R26.H0_H0 ;  /* 0x2000001aff1a7230 */ /* 0x000fe40000004100 */
[----:B------:R-:W-:Y:S01]  /*0560*/  HADD2.F32 R18, -RZ, R18.H0_H0 ;  /* 0x20000012ff127230 */ /* 0x000fe20000004100 */
[----:B------:R-:W-:Y:S01]  /*0570*/  FMUL.FTZ R19, R8, c[0x0][0xdc0] ;  /* 0x0003700008137a20 */ /* 0x000fe20000410000 */
[----:B------:R-:W-:Y:S01]  /*0580*/  HADD2.F32 R6, -RZ, R6.H0_H0 ;  /* 0x20000006ff067230 */ /* 0x000fe20000004100 */
[----:B------:R-:W-:Y:S01]  /*0590*/  FMUL.FTZ R21, R26, c[0x0][0xdc0] ;  /* 0x000370001a157a20 */ /* 0x000fe20000410000 */
[----:B------:R-:W-:Y:S01]  /*05a0*/  HADD2.F32 R22, -RZ, R22.H0_H0 ;  /* 0x20000016ff167230 */ /* 0x000fe20000004100 */
[----:B------:R-:W-:Y:S01]  /*05b0*/  FMUL.FTZ R16, R18, c[0x0][0xdc0] ;  /* 0x0003700012107a20 */ /* 0x000fe20000410000 */
[----:B------:R-:W-:Y:S01]  /*05c0*/  HADD2.F32 R29, -RZ, R29.H0_H0 ;  /* 0x2000001dff1d7230 */ /* 0x000fe20000004100 */
[----:B------:R-:W-:-:S02]  /*05d0*/  FFMA.FTZ R6, R6, c[0x0][0xdbc], R19 ;  /* 0x00036f0006067a23 */ /* 0x000fc40000010013 */
[----:B------:R-:W-:Y:S02]  /*05e0*/  FFMA.FTZ R21, R22, c[0x0][0xdbc], R21 ;  /* 0x00036f0016157a23 */ /* 0x000fe40000010015 */
[----:B------:R-:W-:Y:S01]  /*05f0*/  FFMA.FTZ R16, R29, c[0x0][0xdbc], R16 ;  /* 0x00036f001d107a23 */ /* 0x000fe20000010010 */
[----:B------:R-:W-:Y:S05]  /*0600*/  @P5 BRA `(.L_x_5) ;  /* 0x0000003000005947 */ /* 0x000fea0003800000 */
[----:B------:R-:W-:-:S04]  /*0610*/  LOP3.LUT P4, RZ, R2, 0xff, RZ, 0xc0, !PT ;  /* 0x000000ff02ff7812 */ /* 0x000fc8000788c0ff */
[----:B------:R-:W-:-:S04]  /*0620*/  FSETP.LT.AND P4, PT, |R28|, +INF , P4 ;  /* 0x7f8000001c00780b */ /* 0x000fc80002781200 */
[----:B------:R-:W-:-:S04]  /*0630*/  SEL R2, RZ, 0x1, !P4 ;  /* 0x00000001ff027807 */ /* 0x000fc80006000000 */
.L_x_5:
[----:B------:R-:W-:Y:S05]  /*0640*/  @P5 BRA `(.L_x_6) ;  /* 0x0000003000005947 */ /* 0x000fea0003800000 */
[----:B------:R-:W-:-:S04]  /*0650*/  LOP3.LUT P4, RZ, R2, 0xff, RZ, 0xc0, !PT ;  /* 0x000000ff02ff7812 */ /* 0x000fc8000788c0ff */
[----:B------:R-:W-:-:S04]  /*0660*/  FSETP.LT.AND P4, PT, |R8|, +INF , P4 ;  /* 0x7f8000000800780b */ /* 0x000fc80002781200 */
[----:B------:R-:W-:-:S04]  /*0670*/  SEL R2, RZ, 0x1, !P4 ;  /* 0x00000001ff027807 */ /* 0x000fc80006000000 */
.L_x_6:
[----:B------:R-:W-:Y:S05]  /*0680*/  @P5 BRA `(.L_x_7) ;  /* 0x0000003000005947 */ /* 0x000fea0003800000 */
[----:B------:R-:W-:-:S04]  /*0690*/  LOP3.LUT P4, RZ, R2, 0xff, RZ, 0xc0, !PT ;  /* 0x000000ff02ff7812 */ /* 0x000fc8000788c0ff */
[----:B------:R-:W-:-:S04]  /*06a0*/  FSETP.LT.AND P4, PT, |R26|, +INF , P4 ;  /* 0x7f8000001a00780b */ /* 0x000fc80002781200 */
[----:B------:R-:W-:Y:S02]  /*06b0*/  SEL R2, RZ, 0x1, !P4 ;  /* 0x00000001ff027807 */ /* 0x000fe40006000000 */
.L_x_7:
[----:B------:R-:W-:Y:S02]  /*06c0*/  F2FP.PACK_AB R6, RZ, R6 ;  /* 0x00000006ff06723e */ /* 0x000fe400000000ff */
[----:B------:R-:W-:Y:S02]  /*06d0*/  F2FP.PACK_AB R8, RZ, R21 ;  /* 0x00000015ff08723e */ /* 0x000fe400000000ff */
[----:B------:R-:W-:Y:S01]  /*06e0*/  F2FP.PACK_AB R16, RZ, R16 ;  /* 0x00000010ff10723e */ /* 0x000fe200000000ff */
[----:B------:R-:W-:Y:S05]  /*06f0*/  @P5 BRA `(.L_x_8) ;  /* 0x000005d000005947 */ /* 0x000fea0003800000 */
[----:B------:R-:W-:-:S04]  /*0700*/  LOP3.LUT P4, RZ, R2, 0xff, RZ, 0xc0, !PT ;  /* 0x000000ff02ff7812 */ /* 0x000fc8000788c0ff */
[----:B------:R-:W-:-:S04]  /*0710*/  FSETP.LT.AND P4, PT, |R18|, +INF , P4 ;  /* 0x7f8000001200780b */ /* 0x000fc80002781200 */
[----:B------:R-:W-:Y:S01]  /*0720*/  SEL R2, RZ, 0x1, !P4 ;  /* 0x00000001ff027807 */ /* 0x000fe20006000000 */
[----:B------:R-:W-:Y:S05]  /*0730*/  BRA `(.L_x_8) ;  /* 0x0000059000007947 */ /* 0x000fea0003800000 */
.L_x_4:
[----:B------:R-:W-:Y:S01]  /*0740*/  LOP3.LUT P4, RZ, R2, 0xff, RZ, 0xc0, !PT ;  /* 0x000000ff02ff7812 */ /* 0x000fe2000788c0ff */
[----:B-----5:R-:W-:Y:S02]  /*0750*/  HADD2.F32 R6, -RZ, R6.H0_H0 ;  /* 0x20000006ff067230 */ /* 0x020fe40000004100 */
[----:B------:R-:W-:Y:S01]  /*0760*/  HADD2.F32 R8, -RZ, R8.H0_H0 ;  /* 0x20000008ff087230 */ /* 0x000fe20000004100 */
[----:B------:R-:W-:Y:S01]  /*0770*/  FSETP.LT.AND P4, PT, |R27|, +INF , P4 ;  /* 0x7f8000001b00780b */ /* 0x000fe20002781200 */
[----:B------:R-:W-:Y:S02]  /*0780*/  HADD2.F32 R22, -RZ, R22.H0_H0 ;  /* 0x20000016ff167230 */ /* 0x000fe40000004100 */
[----:B------:R-:W-:Y:S01]  /*0790*/  HADD2.F32 R26, -RZ, R26.H0_H0 ;  /* 0x2000001aff1a7230 */ /* 0x000fe20000004100 */
[C---:B------:R-:W-:Y:S01]  /*07a0*/  ISETP.NE.OR P5, PT, R19.reuse, 0x1, !P4 ;  /* 0x000000011300780c */ /* 0x040fe200067a5670 */
[----:B------:R-:W-:Y:S01]  /*07b0*/  HADD2.F32 R18, -RZ, R18.H0_H0 ;  /* 0x20000012ff127230 */ /* 0x000fe20000004100 */
[----:B------:R-:W-:Y:S01]  /*07c0*/  ISETP.NE.AND P4, PT, R19, 0x1, P4 ;  /* 0x000000011300780c */ /* 0x000fe20002785270 */
[----:B------:R-:W-:Y:S01]  /*07d0*/  HADD2.F32 R29, -RZ, R29.H0_H0 ;  /* 0x2000001dff1d7230 */ /* 0x000fe20000004100 */
[----:B------:R-:W-:-:S02]  /*07e0*/  FMUL.FTZ R21, R8, c[0x0][0xdc0] ;  /* 0x0003700008157a20 */ /* 0x000fc40000410000 */
[----:B------:R-:W-:-:S04]  /*07f0*/  FMUL.FTZ R2, R18, c[0x0][0xdc0] ;  /* 0x0003700012027a20 */ /* 0x000fc80000410000 */
[----:B------:R-:W-:-:S03]  /*0800*/  FFMA.FTZ R16, R29, c[0x0][0xdbc], R2 ;  /* 0x00036f001d107a23 */ /* 0x000fc60000010002 */
[----:B------:R-:W-:Y:S02]  /*0810*/  @!P5 FSETP.LT.FTZ.AND P4, PT, |R28|, +INF , PT ;  /* 0x7f8000001c00d80b */ /* 0x000fe40003f91200 */
[----:B------:R-:W-:-:S11]  /*0820*/  F2FP.PACK_AB R16, RZ, R16 ;  /* 0x00000010ff10723e */ /* 0x000fd600000000ff */
[C---:B------:R-:W-:Y:S01]  /*0830*/  FSETP.LT.AND P4, PT, |R6|.reuse, +INF , P4 ;  /* 0x7f8000000600780b */ /* 0x040fe20002781200 */
[----:B------:R-:W-:-:S03]  /*0840*/  FFMA.FTZ R6, R6, c[0x0][0xdbc], R21 ;  /* 0x00036f0006067a23 */ /* 0x000fc60000010015 */
[C---:B------:R-:W-:Y:S02]  /*0850*/  ISETP.NE.OR P5, PT, R19.reuse, 0x1, !P4 ;  /* 0x000000011300780c */ /* 0x040fe400067a5670 */
[----:B------:R-:W-:Y:S02]  /*0860*/  ISETP.NE.AND P4, PT, R19, 0x1, P4 ;  /* 0x000000011300780c */ /* 0x000fe40002785270 */
[----:B------:R-:W-:-:S09]  /*0870*/  F2FP.PACK_AB R6, RZ, R6 ;  /* 0x00000006ff06723e */ /* 0x000fd200000000ff */
[----:B------:R-:W-:-:S13]  /*0880*/  @!P5 FSETP.LT.FTZ.AND P4, PT, |R8|, +INF , PT ;  /* 0x7f8000000800d80b */ /* 0x000fda0003f91200 */
[----:B------:R-:W-:-:S04]  /*0890*/  FSETP.LT.AND P4, PT, |R22|, +INF , P4 ;  /* 0x7f8000001600780b */ /* 0x000fc80002781200 */
[C---:B------:R-:W-:Y:S02]  /*08a0*/  ISETP.NE.OR P5, PT, R19.reuse, 0x1, !P4 ;  /* 0x000000011300780c */ /* 0x040fe400067a5670 */
[----:B------:R-:W-:-:S11]  /*08b0*/  ISETP.NE.AND P4, PT, R19, 0x1, P4 ;  /* 0x000000011300780c */ /* 0x000fd60002785270 */
[C---:B------:R-:W-:Y:S02]  /*08c0*/  @!P5 FSETP.LT.FTZ.AND P4, PT, |R26|.reuse, +INF , PT ;  /* 0x7f8000001a00d80b */ /* 0x040fe40003f91200 */
[----:B------:R-:W-:Y:S01]  /*08d0*/  ISETP.NE.AND P5, PT, R19, 0x1, PT ;  /* 0x000000011300780c */ /* 0x000fe20003fa5270 */
[----:B------:R-:W-:-:S04]  /*08e0*/  FMUL.FTZ R19, R26, c[0x0][0xdc0] ;  /* 0x000370001a137a20 */ /* 0x000fc80000410000 */
[----:B------:R-:W-:-:S05]  /*08f0*/  FFMA.FTZ R8, R22, c[0x0][0xdbc], R19 ;  /* 0x00036f0016087a23 */ /* 0x000fca0000010013 */
[----:B------:R-:W-:Y:S02]  /*0900*/  F2FP.PACK_AB R8, RZ, R8 ;  /* 0x00000008ff08723e */ /* 0x000fe400000000ff */
[----:B------:R-:W-:-:S04]  /*0910*/  FSETP.LT.AND P4, PT, |R29|, +INF , P4 ;  /* 0x7f8000001d00780b */ /* 0x000fc80002781200 */
[----:B------:R-:W-:Y:S01]  /*0920*/  SEL R2, RZ, 0x1, !P4 ;  /* 0x00000001ff027807 */ /* 0x000fe20006000000 */
[----:B------:R-:W-:Y:S05]  /*0930*/  @P5 BRA `(.L_x_8) ;  /* 0x0000039000005947 */ /* 0x000fea0003800000 */
[----:B------:R-:W-:-:S04]  /*0940*/  FSETP.LT.AND P4, PT, |R18|, +INF , P4 ;  /* 0x7f8000001200780b */ /* 0x000fc80002781200 */
[----:B------:R-:W-:Y:S01]  /*0950*/  SEL R2, RZ, 0x1, !P4 ;  /* 0x00000001ff027807 */ /* 0x000fe20006000000 */
[----:B------:R-:W-:Y:S05]  /*0960*/  BRA `(.L_x_8) ;  /* 0x0000036000007947 */ /* 0x000fea0003800000 */
.L_x_3:
[----:B-1----:R-:W-:Y:S01]  /*0970*/  FSETP.GEU.FTZ.AND P5, PT, |R27|, +INF , PT ;  /* 0x7f8000001b00780b */ /* 0x002fe20003fbe200 */
[----:B-----5:R-:W-:Y:S01]  /*0980*/  HADD2.F32 R6, -RZ, R6.H0_H0 ;  /* 0x20000006ff067230 */ /* 0x020fe20000004100 */
[----:B------:R-:W-:Y:S01]  /*0990*/  LOP3.LUT P4, RZ, R2, 0xff, RZ, 0xc0, !PT ;  /* 0x000000ff02ff7812 */ /* 0x000fe2000788c0ff */
[----:B------:R-:W-:Y:S02]  /*09a0*/  HADD2.F32 R8, -RZ, R8.H0_H0 ;  /* 0x20000008ff087230 */ /* 0x000fe40000004100 */
[----:B------:R-:W-:Y:S01]  /*09b0*/  HADD2.F32 R22, -RZ, R22.H0_H0 ;  /* 0x20000016ff167230 */ /* 0x000fe20000004100 */
[----:B------:R-:W-:Y:S01]  /*09c0*/  PLOP3.LUT P4, PT, P4, P5, PT, 0x8a, 0x0 ;  /* 0x000000000000781c */ /* 0x000fe2000278b172 */
[----:B------:R-:W-:Y:S01]  /*09d0*/  HADD2.F32 R26, -RZ, R26.H0_H0 ;  /* 0x2000001aff1a7230 */ /* 0x000fe20000004100 */
[----:B------:R-:W-:Y:S01]  /*09e0*/  FMUL.FTZ R21, R8, c[0x0][0xdc0] ;  /* 0x0003700008157a20 */ /* 0x000fe20000410000 */
[----:B------:R-:W-:Y:S01]  /*09f0*/  HADD2.F32 R29, -RZ, R29.H0_H0 ;  /* 0x2000001dff1d7230 */ /* 0x000fe20000004100 */
[----:B------:R-:W-:Y:S01]  /*0a00*/  FSETP.LT.AND P4, PT, |R28|, +INF , !P4 ;  /* 0x7f8000001c00780b */ /* 0x000fe20006781200 */
[----:B------:R-:W-:Y:S01]  /*0a10*/  HADD2.F32 R18, -RZ, R18.H0_H0 ;  /* 0x20000012ff127230 */ /* 0x000fe20000004100 */
[----:B------:R-:W-:-:S02]  /*0a20*/  FMUL.FTZ R25, R26, c[0x0][0xdc0] ;  /* 0x000370001a197a20 */ /* 0x000fc40000410000 */
[----:B------:R-:W-:Y:S02]  /*0a30*/  ISETP.NE.OR P6, PT, RZ, c[0x0][0xdc4], !P4 ;  /* 0x00037100ff007a0c */ /* 0x000fe400067c5670 */
[----:B------:R-:W-:Y:S01]  /*0a40*/  ISETP.NE.AND P4, PT, RZ, c[0x0][0xdc4], P4 ;  /* 0x00037100ff007a0c */ /* 0x000fe20002785270 */
[----:B------:R-:W-:-:S04]  /*0a50*/  FMUL.FTZ R2, R18, c[0x0][0xdc0] ;  /* 0x0003700012027a20 */ /* 0x000fc80000410000 */
[----:B------:R-:W-:-:S05]  /*0a60*/  FFMA.FTZ R16, R29, c[0x0][0xdbc], R2 ;  /* 0x00036f001d107a23 */ /* 0x000fca0000010002 */
[----:B------:R-:W-:Y:S02]  /*0a70*/  F2FP.PACK_AB R16, RZ, R16 ;  /* 0x00000010ff10723e */ /* 0x000fe400000000ff */
[----:B------:R-:W-:-:S13]  /*0a80*/  @!P6 PLOP3.LUT P4, PT, P5, PT, PT, 0x8, 0x0 ;  /* 0x000000000000e81c */ /* 0x000fda0002f8e170 */
[C---:B------:R-:W-:Y:S02]  /*0a90*/  ISETP.NE.OR P5, PT, R19.reuse, 0x1, !P4 ;  /* 0x000000011300780c */ /* 0x040fe400067a5670 */
[----:B------:R-:W-:-:S11]  /*0aa0*/  ISETP.NE.AND P4, PT, R19, 0x1, P4 ;  /* 0x000000011300780c */ /* 0x000fd60002785270 */
[----:B------:R-:W-:Y:S02]  /*0ab0*/  @!P5 FSETP.LT.FTZ.AND P4, PT, |R28|, +INF , PT ;  /* 0x7f8000001c00d80b */ /* 0x000fe40003f91200 */
[C---:B------:R-:W-:Y:S01]  /*0ac0*/  FSETP.GEU.FTZ.AND P5, PT, |R6|.reuse, +INF , PT ;  /* 0x7f8000000600780b */ /* 0x040fe20003fbe200 */
[----:B------:R-:W-:-:S05]  /*0ad0*/  FFMA.FTZ R6, R6, c[0x0][0xdbc], R21 ;  /* 0x00036f0006067a23 */ /* 0x000fca0000010015 */
[----:B------:R-:W-:-:S05]  /*0ae0*/  F2FP.PACK_AB R6, RZ, R6 ;  /* 0x00000006ff06723e */ /* 0x000fca00000000ff */
[----:B------:R-:W-:-:S04]  /*0af0*/  PLOP3.LUT P4, PT, P4, P5, PT, 0x8a, 0x0 ;  /* 0x000000000000781c */ /* 0x000fc8000278b172 */
[----:B------:R-:W-:-:S04]  /*0b00*/  FSETP.LT.AND P4, PT, |R8|, +INF , !P4 ;  /* 0x7f8000000800780b */ /* 0x000fc80006781200 */
[----:B------:R-:W-:Y:S02]  /*0b10*/  ISETP.NE.OR P6, PT, RZ, c[0x0][0xdc4], !P4 ;  /* 0x00037100ff007a0c */ /* 0x000fe400067c5670 */
[----:B------:R-:W-:-:S11]  /*0b20*/  ISETP.NE.AND P4, PT, RZ, c[0x0][0xdc4], P4 ;  /* 0x00037100ff007a0c */ /* 0x000fd60002785270 */
[----:B------:R-:W-:-:S13]  /*0b30*/  @!P6 PLOP3.LUT P4, PT, P5, PT, PT, 0x8, 0x0 ;  /* 0x000000000000e81c */ /* 0x000fda0002f8e170 */
[C---:B------:R-:W-:Y:S02]  /*0b40*/  ISETP.NE.OR P5, PT, R19.reuse, 0x1, !P4 ;  /* 0x000000011300780c */ /* 0x040fe400067a5670 */
[----:B------:R-:W-:-:S11]  /*0b50*/  ISETP.NE.AND P4, PT, R19, 0x1, P4 ;  /* 0x000000011300780c */ /* 0x000fd60002785270 */
[----:B------:R-:W-:Y:S01]  /*0b60*/  @!P5 FSETP.LT.FTZ.AND P4, PT, |R8|, +INF , PT ;  /* 0x7f8000000800d80b */ /* 0x000fe20003f91200 */
[C---:B------:R-:W-:Y:S01]  /*0b70*/  FFMA.FTZ R8, R22.reuse, c[0x0][0xdbc], R25 ;  /* 0x00036f0016087a23 */ /* 0x040fe20000010019 */
[----:B------:R-:W-:-:S04]  /*0b80*/  FSETP.GEU.FTZ.AND P5, PT, |R22|, +INF , PT ;  /* 0x7f8000001600780b */ /* 0x000fc80003fbe200 */
[----:B------:R-:W-:-:S07]  /*0b90*/  F2FP.PACK_AB R8, RZ, R8 ;  /* 0x00000008ff08723e */ /* 0x000fce00000000ff */
[----:B------:R-:W-:-:S04]  /*0ba0*/  PLOP3.LUT P4, PT, P4, P5, PT, 0x8a, 0x0 ;  /* 0x000000000000781c */ /* 0x000fc8000278b172 */
[----:B------:R-:W-:-:S04]  /*0bb0*/  FSETP.LT.AND P4, PT, |R26|, +INF , !P4 ;  /* 0x7f8000001a00780b */ /* 0x000fc80006781200 */
[----:B------:R-:W-:Y:S02]  /*0bc0*/  ISETP.NE.OR P6, PT, RZ, c[0x0][0xdc4], !P4 ;  /* 0x00037100ff007a0c */ /* 0x000fe400067c5670 */
[----:B------:R-:W-:-:S11]  /*0bd0*/  ISETP.NE.AND P4, PT, RZ, c[0x0][0xdc4], P4 ;  /* 0x00037100ff007a0c */ /* 0x000fd60002785270 */
[----:B------:R-:W-:-:S13]  /*0be0*/  @!P6 PLOP3.LUT P4, PT, P5, PT, PT, 0x8, 0x0 ;  /* 0x000000000000e81c */ /* 0x000fda0002f8e170 */
[C---:B------:R-:W-:Y:S02]  /*0bf0*/  ISETP.NE.OR P5, PT, R19.reuse, 0x1, !P4 ;  /* 0x000000011300780c */ /* 0x040fe400067a5670 */
[----:B------:R-:W-:-:S11]  /*0c00*/  ISETP.NE.AND P4, PT, R19, 0x1, P4 ;  /* 0x000000011300780c */ /* 0x000fd60002785270 */
[----:B------:R-:W-:Y:S02]  /*0c10*/  @!P5 FSETP.LT.FTZ.AND P4, PT, |R26|, +INF , PT ;  /* 0x7f8000001a00d80b */ /* 0x000fe40003f91200 */
[----:B------:R-:W-:-:S11]  /*0c20*/  FSETP.GEU.FTZ.AND P5, PT, |R29|, +INF , PT ;  /* 0x7f8000001d00780b */ /* 0x000fd60003fbe200 */
[----:B------:R-:W-:-:S04]  /*0c30*/  PLOP3.LUT P4, PT, P4, P5, PT, 0x8a, 0x0 ;  /* 0x000000000000781c */ /* 0x000fc8000278b172 */
[----:B------:R-:W-:-:S04]  /*0c40*/  FSETP.LT.AND P4, PT, |R18|, +INF , !P4 ;  /* 0x7f8000001200780b */ /* 0x000fc80006781200 */
[----:B------:R-:W-:Y:S02]  /*0c50*/  ISETP.NE.OR P6, PT, RZ, c[0x0][0xdc4], !P4 ;  /* 0x00037100ff007a0c */ /* 0x000fe400067c5670 */
[----:B------:R-:W-:-:S11]  /*0c60*/  ISETP.NE.AND P4, PT, RZ, c[0x0][0xdc4], P4 ;  /* 0x00037100ff007a0c */ /* 0x000fd60002785270 */
[----:B------:R-:W-:Y:S02]  /*0c70*/  @!P6 PLOP3.LUT P4, PT, P5, PT, PT, 0x8, 0x0 ;  /* 0x000000000000e81c */ /* 0x000fe40002f8e170 */
[----:B------:R-:W-:-:S11]  /*0c80*/  ISETP.NE.AND P5, PT, R19, 0x1, PT ;  /* 0x000000011300780c */ /* 0x000fd60003fa5270 */
[----:B------:R-:W-:Y:S02]  /*0c90*/  SEL R2, RZ, 0x1, !P4 ;  /* 0x00000001ff027807 */ /* 0x000fe40006000000 */
[----:B------:R-:W-:Y:S05]  /*0ca0*/  @P5 BRA `(.L_x_8) ;  /* 0x0000002000005947 */ /* 0x000fea0003800000 */
[----:B------:R-:W-:-:S04]  /*0cb0*/  FSETP.LT.AND P4, PT, |R18|, +INF , P4 ;  /* 0x7f8000001200780b */ /* 0x000fc80002781200 */
[----:B------:R-:W-:Y:S02]  /*0cc0*/  SEL R2, RZ, 0x1, !P4 ;  /* 0x00000001ff027807 */ /* 0x000fe40006000000 */
.L_x_8:
[----:B------:R-:W-:Y:S01]  /*0cd0*/  PRMT R20, R17, 0x7610, R20 ;  /* 0x0000761011147816 */ /* 0x000fe20000000014 */
[----:B------:R-:W-:Y:S01]  /*0ce0*/  @P0 IMAD.WIDE R18, R23, 0x2, R10 ;  /* 0x0000000217120825 */ /* 0x000fe200078e020a */
[----:B------:R-:W-:Y:S02]  /*0cf0*/  PRMT R24, R16, 0x7610, R24 ;  /* 0x0000761010187816 */ /* 0x000fe40000000018 */
[----:B------:R-:W-:Y:S01]  /*0d00*/  PRMT R21, R6, 0x7610, R21 ;  /* 0x0000761006157816 */ /* 0x000fe20000000015 */
[----:B------:R-:W-:Y:S01]  /*0d10*/  @P3 IMAD.WIDE R16, R5, 0x2, R10 ;  /* 0x0000000205103825 */ /* 0x000fe200078e020a */
[----:B------:R-:W-:-:S03]  /*0d20*/  PRMT R22, R8, 0x7610, R22 ;  /* 0x0000761008167816 */ /* 0x000fc60000000016 */
[----:B------:R-:W-:Y:S01]  /*0d30*/  IMAD.MOV.U32 R5, RZ, RZ, c[0x0][0x0] ;  /* 0x00000000ff057624 */ /* 0x000fe200078e00ff */
[----:B------:R0:W-:Y:S01]  /*0d40*/  @P3 STG.E.U16 [R16.64], R20 ;  /* 0x0000001410003986 */ /* 0x0001e2000c101504 */
[----:B------:R-:W-:-:S04]  /*0d50*/  @P2 IMAD.WIDE R6, R7, 0x2, R10 ;  /* 0x0000000207062825 */ /* 0x000fc800078e020a */
[----:B------:R-:W-:Y:S01]  /*0d60*/  @P1 IMAD.WIDE R8, R9, 0x2, R10 ;  /* 0x0000000209081825 */ /* 0x000fe200078e020a */
[----:B------:R0:W-:Y:S03]  /*0d70*/  @P2 STG.E.U16 [R6.64], R21 ;  /* 0x0000001506002986 */ /* 0x0001e6000c101504 */
[----:B------:R-:W-:Y:S01]  /*0d80*/  IMAD R4, R5, 0x4, R4 ;  /* 0x0000000405047824 */ /* 0x000fe200078e0204 */
[----:B------:R0:W-:Y:S04]  /*0d90*/  @P1 STG.E.U16 [R8.64], R22 ;  /* 0x0000001608001986 */ /* 0x0001e8000c101504 */
[----:B------:R0:W-:Y:S01]  /*0da0*/  @P0 STG.E.U16 [R18.64], R24 ;  /* 0x0000001812000986 */ /* 0x0001e2000c101504 */
[----:B------:R-:W-:-:S02]  /*0db0*/  ISETP.GE.AND P0, PT, R4, c[0x0][0x160], PT ;  /* 0x0000580004007a0c */ /* 0x000fc40003f06270 */
[----:B------:R-:W-:-:S13]  /*0dc0*/  ISETP.LT.AND P1, PT, R4, R0, PT ;  /* 0x000000000400720c */ /* 0x000fda0003f21270 */
[----:B0-----:R-:W-:Y:S05]  /*0dd0*/  @!P0 BRA P1, `(.L_x_9) ;  /* 0xfffff47000008947 */ /* 0x001fea000083ffff */
[----:B------:R-:W-:Y:S05]  /*0de0*/  BRA `(.L_x_2) ;  /* 0x00000b1000007947 */ /* 0x000fea0003800000 */
.L_x_1:
[----:B------:R-:W0:Y:S01]  /*0df0*/  S2R R4, SR_TID.X ;  /* 0x0000000000047919 */ /* 0x000e220000002100 */
[----:B------:R-:W-:Y:S01]  /*0e00*/  BSSY B0, `(.L_x_2) ;  /* 0x00000af000007945 */ /* 0x000fe20003800000 */
[----:B------:R-:W-:Y:S02]  /*0e10*/  IMAD.MOV.U32 R2, RZ, RZ, 0x1 ;  /* 0x00000001ff027424 */ /* 0x000fe400078e00ff */
[----:B0-----:R-:W-:-:S05]  /*0e20*/  IMAD.SHL.U32 R3, R4, 0x4, RZ ;  /* 0x0000000404037824 */ /* 0x001fca00078e00ff */
[----:B------:R-:W-:-:S04]  /*0e30*/  ISETP.GE.AND P0, PT, R3, c[0x0][0x160], PT ;  /* 0x0000580003007a0c */ /* 0x000fc80003f06270 */
[----:B------:R-:W-:-:S13]  /*0e40*/  ISETP.GE.OR P0, PT, R3, R0, P0 ;  /* 0x000000000300720c */ /* 0x000fda0000706670 */
[----:B------:R-:W-:Y:S05]  /*0e50*/  @P0 BRA `(.L_x_10) ;  /* 0x00000a9000000947 */ /* 0x000fea0003800000 */
[----:B------:R-:W-:Y:S02]  /*0e60*/  IMAD.MOV.U32 R2, RZ, RZ, c[0x0][0xdc4] ;  /* 0x00037100ff027624 */ /* 0x000fe400078e00ff */
[----:B------:R-:W-:-:S03]  /*0e70*/  IMAD.MOV.U32 R3, RZ, RZ, R4 ;  /* 0x000000ffff037224 */ /* 0x000fc600078e0004 */
[----:B------:R-:W-:Y:S01]  /*0e80*/  ISETP.NE.AND P1, PT, R2, -0x1, PT ;  /* 0xffffffff0200780c */ /* 0x000fe20003f25270 */
[----:B------:R-:W-:Y:S02]  /*0e90*/  IMAD.MOV.U32 R2, RZ, RZ, 0x1 ;  /* 0x00000001ff027424 */ /* 0x000fe400078e00ff */
.L_x_17:
[----:B------:R-:W-:-:S04]  /*0ea0*/  IMAD.WIDE R6, R3, 0x8, R12 ;  /* 0x0000000803067825 */ /* 0x000fc800078e020c */
[----:B------:R-:W-:Y:S02]  /*0eb0*/  IMAD.WIDE R8, R3, 0x8, R14 ;  /* 0x0000000803087825 */ /* 0x000fe400078e020e */
[----:B------:R-:W2:Y:S04]  /*0ec0*/  LDG.E.64 R6, [R6.64] ;  /* 0x0000000406067981 */ /* 0x000ea8000c1e1b00 */
[----:B------:R-:W3:Y:S01]  /*0ed0*/  LDG.E.64 R8, [R8.64] ;  /* 0x0000000408087981 */ /* 0x000ee2000c1e1b00 */
[----:B--2---:R-:W-:Y:S01]  /*0ee0*/  HADD2.F32 R16, -RZ, R6.H0_H0 ;  /* 0x20000006ff107230 */ /* 0x004fe20000004100 */
[--C-:B------:R-:W-:Y:S02]  /*0ef0*/  SHF.R.U32.HI R20, RZ, 0x10, R7.reuse ;  /* 0x00000010ff147819 */ /* 0x100fe40000011607 */
[----:B------:R-:W-:Y:S01]  /*0f00*/  SHF.R.U64 R19, R6, 0x10, R7 ;  /* 0x0000001006137819 */ /* 0x000fe20000001207 */
[----:B---3--:R-:W-:Y:S01]  /*0f10*/  HADD2.F32 R17, -RZ, R8.H0_H0 ;  /* 0x20000008ff117230 */ /* 0x008fe20000004100 */
[----:B------:R-:W-:Y:S01]  /*0f20*/  FMUL.FTZ R4, R16, c[0x0][0xdc0] ;  /* 0x0003700010047a20 */ /* 0x000fe20000410000 */
[----:B------:R-:W-:-:S02]  /*0f30*/  SHF.R.U64 R5, R8, 0x10, R9 ;  /* 0x0000001008057819 */ /* 0x000fc40000001209 */
[----:B------:R-:W-:Y:S01]  /*0f40*/  SHF.R.U32.HI R18, RZ, 0x10, R9 ;  /* 0x00000010ff127819 */ /* 0x000fe20000011609 */
[----:B------:R-:W-:Y:S01]  /*0f50*/  FFMA.FTZ R4, R17, c[0x0][0xdbc], R4 ;  /* 0x00036f0011047a23 */ /* 0x000fe20000010004 */
[----:B------:R-:W-:Y:S02]  /*0f60*/  PRMT R6, R20, 0x5410, R5 ;  /* 0x0000541014067816 */ /* 0x000fe40000000005 */
[----:B------:R-:W-:Y:S02]  /*0f70*/  PRMT R8, R18, 0x5410, R19 ;  /* 0x0000541012087816 */ /* 0x000fe40000000013 */
[----:B------:R-:W-:Y:S01]  /*0f80*/  SHF.R.S32.HI R5, RZ, 0x1f, R3 ;  /* 0x0000001fff057819 */ /* 0x000fe20000011403 */
[----:B------:R-:W0:Y:S01]  /*0f90*/  F2F.F16.F32 R4, R4 ;  /* 0x0000000400047304 */ /* 0x000e220000200800 */
[----:B------:R-:W-:Y:S05]  /*0fa0*/  @!P1 BRA `(.L_x_11) ;  /* 0x000004d000009947 */ /* 0x000fea0003800000 */
[----:B------:R-:W-:-:S13]  /*0fb0*/  ISETP.NE.AND P0, PT, RZ, c[0x0][0xdc4], PT ;  /* 0x00037100ff007a0c */ /* 0x000fda0003f05270 */
[----:B------:R-:W-:Y:S05]  /*0fc0*/  @!P0 BRA `(.L_x_12) ;  /* 0x0000024000008947 */ /* 0x000fea0003800000 */
[----:B------:R-:W-:Y:S01]  /*0fd0*/  IMAD.MOV.U32 R22, RZ, RZ, c[0x0][0xdc4] ;  /* 0x00037100ff167624 */ /* 0x000fe200078e00ff */
[----:B------:R-:W-:Y:S02]  /*0fe0*/  HADD2.F32 R18, -RZ, R9.H0_H0 ;  /* 0x20000009ff127230 */ /* 0x000fe40000004100 */
[----:B------:R-:W-:Y:S02]  /*0ff0*/  HADD2.F32 R17, -RZ, R6.H1_H1 ;  /* 0x30000006ff117230 */ /* 0x000fe40000004100 */
[----:B------:R-:W-:Y:S01]  /*1000*/  ISETP.NE.AND P2, PT, R22, 0x1, PT ;  /* 0x000000011600780c */ /* 0x000fe20003f45270 */
[----:B------:R-:W-:Y:S02]  /*1010*/  HADD2.F32 R7, -RZ, R7.H0_H0 ;  /* 0x20000007ff077230 */ /* 0x000fe40000004100 */
[----:B------:R-:W-:Y:S02]  /*1020*/  HADD2.F32 R9, -RZ, R8.H1_H1 ;  /* 0x30000008ff097230 */ /* 0x000fe40000004100 */
[----:B------:R-:W-:Y:S01]  /*1030*/  HADD2.F32 R6, -RZ, R6.H0_H0 ;  /* 0x20000006ff067230 */ /* 0x000fe20000004100 */
[----:B------:R-:W-:Y:S01]  /*1040*/  FMUL.FTZ R19, R7, c[0x0][0xdc0] ;  /* 0x0003700007137a20 */ /* 0x000fe20000410000 */
[----:B------:R-:W-:Y:S01]  /*1050*/  HADD2.F32 R20, -RZ, R8.H0_H0 ;  /* 0x20000008ff147230 */ /* 0x000fe20000004100 */
[----:B------:R-:W-:-:S02]  /*1060*/  FMUL.FTZ R8, R9, c[0x0][0xdc0] ;  /* 0x0003700009087a20 */ /* 0x000fc40000410000 */
[----:B------:R-:W-:Y:S02]  /*1070*/  FMUL.FTZ R21, R6, c[0x0][0xdc0] ;  /* 0x0003700006157a20 */ /* 0x000fe40000410000 */
[----:B------:R-:W-:Y:S02]  /*1080*/  FFMA.FTZ R8, R17, c[0x0][0xdbc], R8 ;  /* 0x00036f0011087a23 */ /* 0x000fe40000010008 */
[----:B------:R-:W-:Y:S02]  /*1090*/  FFMA.FTZ R18, R18, c[0x0][0xdbc], R19 ;  /* 0x00036f0012127a23 */ /* 0x000fe40000010013 */
[----:B------:R-:W-:Y:S01]  /*10a0*/  FFMA.FTZ R20, R20, c[0x0][0xdbc], R21 ;  /* 0x00036f0014147a23 */ /* 0x000fe20000010015 */
[----:B------:R-:W-:Y:S02]  /*10b0*/  F2FP.PACK_AB R8, RZ, R8 ;  /* 0x00000008ff08723e */ /* 0x000fe400000000ff */
[----:B------:R-:W-:Y:S02]  /*10c0*/  F2FP.PACK_AB R18, RZ, R18 ;  /* 0x00000012ff12723e */ /* 0x000fe400000000ff */
[----:B------:R-:W-:Y:S01]  /*10d0*/  F2FP.PACK_AB R20, RZ, R20 ;  /* 0x00000014ff14723e */ /* 0x000fe200000000ff */
[----:B------:R-:W-:Y:S05]  /*10e0*/  @P2 BRA `(.L_x_13) ;  /* 0x0000003000002947 */ /* 0x000fea0003800000 */
[----:B------:R-:W-:-:S04]  /*10f0*/  LOP3.LUT P0, RZ, R2, 0xff, RZ, 0xc0, !PT ;  /* 0x000000ff02ff7812 */ /* 0x000fc8000780c0ff */
[----:B------:R-:W-:-:S04]  /*1100*/  FSETP.LT.AND P0, PT, |R16|, +INF , P0 ;  /* 0x7f8000001000780b */ /* 0x000fc80000701200 */
[----:B------:R-:W-:-:S04]  /*1110*/  SEL R2, RZ, 0x1, !P0 ;  /* 0x00000001ff027807 */ /* 0x000fc80004000000 */
.L_x_13:
[----:B------:R-:W-:Y:S05]  /*1120*/  @P2 BRA `(.L_x_14) ;  /* 0x0000003000002947 */ /* 0x000fea0003800000 */
[----:B------:R-:W-:-:S04]  /*1130*/  LOP3.LUT P0, RZ, R2, 0xff, RZ, 0xc0, !PT ;  /* 0x000000ff02ff7812 */ /* 0x000fc8000780c0ff */
[----:B------:R-:W-:-:S04]  /*1140*/  FSETP.LT.AND P0, PT, |R9|, +INF , P0 ;  /* 0x7f8000000900780b */ /* 0x000fc80000701200 */
[----:B------:R-:W-:-:S04]  /*1150*/  SEL R2, RZ, 0x1, !P0 ;  /* 0x00000001ff027807 */ /* 0x000fc80004000000 */
.L_x_14:
[----:B------:R-:W-:Y:S05]  /*1160*/  @P2 BRA `(.L_x_15) ;  /* 0x0000003000002947 */ /* 0x000fea0003800000 */
[----:B------:R-:W-:-:S04]  /*1170*/  LOP3.LUT P0, RZ, R2, 0xff, RZ, 0xc0, !PT ;  /* 0x000000ff02ff7812 */ /* 0x000fc8000780c0ff */
[----:B------:R-:W-:-:S04]  /*1180*/  FSETP.LT.AND P0, PT, |R7|, +INF , P0 ;  /* 0x7f8000000700780b */ /* 0x000fc80000701200 */
[----:B------:R-:W-:Y:S02]  /*1190*/  SEL R2, RZ, 0x1, !P0 ;  /* 0x00000001ff027807 */ /* 0x000fe40004000000 */
.L_x_15:
[----:B------:R-:W-:Y:S02]  /*11a0*/  PRMT R7, R18, 0x7610, R7 ;  /* 0x0000761012077816 */ /* 0x000fe40000000007 */
[----:B------:R-:W-:Y:S01]  /*11b0*/  PRMT R16, R20, 0x7610, R16 ;  /* 0x0000761014107816 */ /* 0x000fe20000000010 */
[----:B------:R-:W-:Y:S05]  /*11c0*/  @P2 BRA `(.L_x_16) ;  /* 0x0000065000002947 */ /* 0x000fea0003800000 */
[----:B------:R-:W-:-:S04]  /*11d0*/  LOP3.LUT P0, RZ, R2, 0xff, RZ, 0xc0, !PT ;  /* 0x000000ff02ff7812 */ /* 0x000fc8000780c0ff */
[----:B------:R-:W-:-:S04]  /*11e0*/  FSETP.LT.AND P0, PT, |R6|, +INF , P0 ;  /* 0x7f8000000600780b */ /* 0x000fc80000701200 */
[----:B------:R-:W-:Y:S01]  /*11f0*/  SEL R2, RZ, 0x1, !P0 ;  /* 0x00000001ff027807 */ /* 0x000fe20004000000 */
[----:B------:R-:W-:Y:S05]  /*1200*/  BRA `(.L_x_16) ;  /* 0x0000061000007947 */ /* 0x000fea0003800000 */
.L_x_12:
[----:B------:R-:W-:Y:S01]  /*1210*/  LOP3.LUT P0, RZ, R2, 0xff, RZ, 0xc0, !PT ;  /* 0x000000ff02ff7812 */ /* 0x000fe2000780c0ff */
[----:B------:R-:W-:Y:S01]  /*1220*/  IMAD.MOV.U32 R19, RZ, RZ, c[0x0][0xdc4] ;  /* 0x00037100ff137624 */ /* 0x000fe200078e00ff */
[--C-:B------:R-:W-:Y:S02]  /*1230*/  HADD2.F32 R2, -RZ, R6.reuse.H1_H1 ;  /* 0x30000006ff027230 */ /* 0x100fe40000004100 */
[----:B------:R-:W-:Y:S01]  /*1240*/  FSETP.LT.AND P0, PT, |R17|, +INF , P0 ;  /* 0x7f8000001100780b */ /* 0x000fe20000701200 */
[----:B------:R-:W-:Y:S02]  /*1250*/  HADD2.F32 R9, -RZ, R9.H0_H0 ;  /* 0x20000009ff097230 */ /* 0x000fe40000004100 */
[----:B------:R-:W-:Y:S01]  /*1260*/  HADD2.F32 R17, -RZ, R7.H0_H0 ;  /* 0x20000007ff117230 */ /* 0x000fe20000004100 */
[C---:B------:R-:W-:Y:S01]  /*1270*/  ISETP.NE.OR P2, PT, R19.reuse, 0x1, !P0 ;  /* 0x000000011300780c */ /* 0x040fe20004745670 */
[----:B------:R-:W-:Y:S01]  /*1280*/  HADD2.F32 R6, -RZ, R6.H0_H0 ;  /* 0x20000006ff067230 */ /* 0x000fe20000004100 */
[----:B------:R-:W-:Y:S01]  /*1290*/  ISETP.NE.AND P0, PT, R19, 0x1, P0 ;  /* 0x000000011300780c */ /* 0x000fe20000705270 */
[----:B------:R-:W-:-:S10]  /*12a0*/  HADD2.F32 R18, -RZ, R8.H0_H0 ;  /* 0x20000008ff127230 */ /* 0x000fd40000004100 */
[----:B------:R-:W-:Y:S01]  /*12b0*/  @!P2 FSETP.LT.FTZ.AND P0, PT, |R16|, +INF , PT ;  /* 0x7f8000001000a80b */ /* 0x000fe20003f11200 */
[----:B------:R-:W-:Y:S01]  /*12c0*/  HADD2.F32 R16, -RZ, R8.H1_H1 ;  /* 0x30000008ff107230 */ /* 0x000fe20000004100 */
[----:B------:R-:W-:-:S04]  /*12d0*/  FMUL.FTZ R8, R17, c[0x0][0xdc0] ;  /* 0x0003700011087a20 */ /* 0x000fc80000410000 */
[----:B------:R-:W-:Y:S02]  /*12e0*/  FMUL.FTZ R7, R16, c[0x0][0xdc0] ;  /* 0x0003700010077a20 */ /* 0x000fe40000410000 */
[----:B------:R-:W-:Y:S02]  /*12f0*/  FFMA.FTZ R8, R9, c[0x0][0xdbc], R8 ;  /* 0x00036f0009087a23 */ /* 0x000fe40000010008 */
[----:B------:R-:W-:-:S03]  /*1300*/  FFMA.FTZ R7, R2, c[0x0][0xdbc], R7 ;  /* 0x00036f0002077a23 */ /* 0x000fc60000010007 */
[----:B------:R-:W-:Y:S02]  /*1310*/  FSETP.LT.AND P0, PT, |R2|, +INF , P0 ;  /* 0x7f8000000200780b */ /* 0x000fe40000701200 */
[----:B------:R-:W-:Y:S02]  /*1320*/  F2FP.PACK_AB R7, RZ, R7 ;  /* 0x00000007ff07723e */ /* 0x000fe400000000ff */
[C---:B------:R-:W-:Y:S02]  /*1330*/  ISETP.NE.OR P2, PT, R19.reuse, 0x1, !P0 ;  /* 0x000000011300780c */ /* 0x040fe40004745670 */
[----:B------:R-:W-:-:S11]  /*1340*/  ISETP.NE.AND P0, PT, R19, 0x1, P0 ;  /* 0x000000011300780c */ /* 0x000fd60000705270 */
[----:B------:R-:W-:-:S13]  /*1350*/  @!P2 FSETP.LT.FTZ.AND P0, PT, |R16|, +INF , PT ;  /* 0x7f8000001000a80b */ /* 0x000fda0003f11200 */
[----:B------:R-:W-:Y:S02]  /*1360*/  FSETP.LT.AND P0, PT, |R9|, +INF , P0 ;  /* 0x7f8000000900780b */ /* 0x000fe40000701200 */
[----:B------:R-:W-:Y:S02]  /*1370*/  F2FP.PACK_AB R9, RZ, R8 ;  /* 0x00000008ff09723e */ /* 0x000fe400000000ff */
[C---:B------:R-:W-:Y:S02]  /*1380*/  ISETP.NE.OR P2, PT, R19.reuse, 0x1, !P0 ;  /* 0x000000011300780c */ /* 0x040fe40004745670 */
[----:B------:R-:W-:Y:S02]  /*1390*/  ISETP.NE.AND P0, PT, R19, 0x1, P0 ;  /* 0x000000011300780c */ /* 0x000fe40000705270 */
[----:B------:R-:W-:Y:S02]  /*13a0*/  PRMT R8, R7, 0x7610, R8 ;  /* 0x0000761007087816 */ /* 0x000fe40000000008 */
[----:B------:R-:W-:-:S07]  /*13b0*/  PRMT R7, R9, 0x7610, R7 ;  /* 0x0000761009077816 */ /* 0x000fce0000000007 */
[----:B------:R-:W-:Y:S01]  /*13c0*/  @!P2 FSETP.LT.FTZ.AND P0, PT, |R17|, +INF , PT ;  /* 0x7f8000001100a80b */ /* 0x000fe20003f11200 */
[----:B------:R-:W-:Y:S01]  /*13d0*/  FMUL.FTZ R17, R6, c[0x0][0xdc0] ;  /* 0x0003700006117a20 */ /* 0x000fe20000410000 */
[----:B------:R-:W-:-:S03]  /*13e0*/  ISETP.NE.AND P2, PT, R19, 0x1, PT ;  /* 0x000000011300780c */ /* 0x000fc60003f45270 */
[----:B------:R-:W-:-:S05]  /*13f0*/  FFMA.FTZ R17, R18, c[0x0][0xdbc], R17 ;  /* 0x00036f0012117a23 */ /* 0x000fca0000010011 */
[----:B------:R-:W-:-:S03]  /*1400*/  F2FP.PACK_AB R17, RZ, R17 ;  /* 0x00000011ff11723e */ /* 0x000fc600000000ff */
[----:B------:R-:W-:Y:S02]  /*1410*/  FSETP.LT.AND P0, PT, |R18|, +INF , P0 ;  /* 0x7f8000001200780b */ /* 0x000fe40000701200 */
[----:B------:R-:W-:Y:S02]  /*1420*/  PRMT R16, R17, 0x7610, R16 ;  /* 0x0000761011107816 */ /* 0x000fe40000000010 */
[----:B------:R-:W-:Y:S01]  /*1430*/  SEL R2, RZ, 0x1, !P0 ;  /* 0x00000001ff027807 */ /* 0x000fe20004000000 */
[----:B------:R-:W-:Y:S05]  /*1440*/  @P2 BRA `(.L_x_16) ;  /* 0x000003d000002947 */ /* 0x000fea0003800000 */
[----:B------:R-:W-:-:S04]  /*1450*/  FSETP.LT.AND P0, PT, |R6|, +INF , P0 ;  /* 0x7f8000000600780b */ /* 0x000fc80000701200 */
[----:B------:R-:W-:Y:S01]  /*1460*/  SEL R2, RZ, 0x1, !P0 ;  /* 0x00000001ff027807 */ /* 0x000fe20004000000 */
[----:B------:R-:W-:Y:S05]  /*1470*/  BRA `(.L_x_16) ;  /* 0x000003a000007947 */ /* 0x000fea0003800000 */
.L_x_11:
[----:B------:R-:W-:Y:S01]  /*1480*/  FSETP.GEU.FTZ.AND P3, PT, |R17|, +INF , PT ;  /* 0x7f8000001100780b */ /* 0x000fe20003f7e200 */
[----:B------:R-:W-:Y:S01]  /*1490*/  IMAD.MOV.U32 R19, RZ, RZ, c[0x0][0xdc4] ;  /* 0x00037100ff137624 */ /* 0x000fe200078e00ff */
[----:B------:R-:W-:Y:S01]  /*14a0*/  LOP3.LUT P0, RZ, R2, 0xff, RZ, 0xc0, !PT ;  /* 0x000000ff02ff7812 */ /* 0x000fe2000780c0ff */
[----:B------:R-:W-:Y:S02]  /*14b0*/  HADD2.F32 R2, -RZ, R6.H1_H1 ;  /* 0x30000006ff027230 */ /* 0x000fe40000004100 */
[----:B------:R-:W-:Y:S01]  /*14c0*/  HADD2.F32 R9, -RZ, R9.H0_H0 ;  /* 0x20000009ff097230 */ /* 0x000fe20000004100 */
[----:B------:R-:W-:Y:S01]  /*14d0*/  PLOP3.LUT P0, PT, P0, P3, PT, 0x8a, 0x0 ;  /* 0x000000000000781c */ /* 0x000fe20000707172 */
[----:B------:R-:W-:Y:S02]  /*14e0*/  HADD2.F32 R17, -RZ, R7.H0_H0 ;  /* 0x20000007ff117230 */ /* 0x000fe40000004100 */
[----:B------:R-:W-:Y:S01]  /*14f0*/  HADD2.F32 R18, -RZ, R8.H0_H0 ;  /* 0x20000008ff127230 */ /* 0x000fe20000004100 */
[----:B------:R-:W-:Y:S01]  /*1500*/  FSETP.LT.AND P0, PT, |R16|, +INF , !P0 ;  /* 0x7f8000001000780b */ /* 0x000fe20004701200 */
[----:B------:R-:W-:-:S03]  /*1510*/  HADD2.F32 R6, -RZ, R6.H0_H0 ;  /* 0x20000006ff067230 */ /* 0x000fc60000004100 */
[----:B------:R-:W-:Y:S02]  /*1520*/  ISETP.NE.OR P2, PT, RZ, c[0x0][0xdc4], !P0 ;  /* 0x00037100ff007a0c */ /* 0x000fe40004745670 */
[----:B------:R-:W-:-:S11]  /*1530*/  ISETP.NE.AND P0, PT, RZ, c[0x0][0xdc4], P0 ;  /* 0x00037100ff007a0c */ /* 0x000fd60000705270 */
[----:B------:R-:W-:Y:S02]  /*1540*/  @!P2 PLOP3.LUT P0, PT, P3, PT, PT, 0x8, 0x0 ;  /* 0x000000000000a81c */ /* 0x000fe40001f0e170 */
[----:B------:R-:W-:-:S11]  /*1550*/  FSETP.GEU.FTZ.AND P3, PT, |R2|, +INF , PT ;  /* 0x7f8000000200780b */ /* 0x000fd60003f7e200 */
[C---:B------:R-:W-:Y:S02]  /*1560*/  ISETP.NE.OR P2, PT, R19.reuse, 0x1, !P0 ;  /* 0x000000011300780c */ /* 0x040fe40004745670 */
[----:B------:R-:W-:-:S11]  /*1570*/  ISETP.NE.AND P0, PT, R19, 0x1, P0 ;  /* 0x000000011300780c */ /* 0x000fd60000705270 */
[----:B------:R-:W-:Y:S01]  /*1580*/  @!P2 FSETP.LT.FTZ.AND P0, PT, |R16|, +INF , PT ;  /* 0x7f8000001000a80b */ /* 0x000fe20003f11200 */
[----:B------:R-:W-:Y:S01]  /*1590*/  HADD2.F32 R16, -RZ, R8.H1_H1 ;  /* 0x30000008ff107230 */ /* 0x000fe20000004100 */
[----:B------:R-:W-:-:S04]  /*15a0*/  FMUL.FTZ R8, R17, c[0x0][0xdc0] ;  /* 0x0003700011087a20 */ /* 0x000fc80000410000 */
[----:B------:R-:W-:Y:S02]  /*15b0*/  FMUL.FTZ R7, R16, c[0x0][0xdc0] ;  /* 0x0003700010077a20 */ /* 0x000fe40000410000 */
[----:B------:R-:W-:Y:S02]  /*15c0*/  FFMA.FTZ R8, R9, c[0x0][0xdbc], R8 ;  /* 0x00036f0009087a23 */ /* 0x000fe40000010008 */
[----:B------:R-:W-:-:S03]  /*15d0*/  FFMA.FTZ R7, R2, c[0x0][0xdbc], R7 ;  /* 0x00036f0002077a23 */ /* 0x000fc60000010007 */
[----:B------:R-:W-:Y:S02]  /*15e0*/  PLOP3.LUT P0, PT, P0, P3, PT, 0x8a, 0x0 ;  /* 0x000000000000781c */ /* 0x000fe40000707172 */
[----:B------:R-:W-:Y:S02]  /*15f0*/  F2FP.PACK_AB R7, RZ, R7 ;  /* 0x00000007ff07723e */ /* 0x000fe400000000ff */
[----:B------:R-:W-:-:S04]  /*1600*/  FSETP.LT.AND P0, PT, |R16|, +INF , !P0 ;  /* 0x7f8000001000780b */ /* 0x000fc80004701200 */
[----:B------:R-:W-:Y:S02]  /*1610*/  ISETP.NE.OR P2, PT, RZ, c[0x0][0xdc4], !P0 ;  /* 0x00037100ff007a0c */ /* 0x000fe40004745670 */
[----:B------:R-:W-:-:S11]  /*1620*/  ISETP.NE.AND P0, PT, RZ, c[0x0][0xdc4], P0 ;  /* 0x00037100ff007a0c */ /* 0x000fd60000705270 */
[----:B------:R-:W-:Y:S02]  /*1630*/  @!P2 PLOP3.LUT P0, PT, P3, PT, PT, 0x8, 0x0 ;  /* 0x000000000000a81c */ /* 0x000fe40001f0e170 */
[----:B------:R-:W-:Y:S02]  /*1640*/  FSETP.GEU.FTZ.AND P3, PT, |R9|, +INF , PT ;  /* 0x7f8000000900780b */ /* 0x000fe40003f7e200 */
[----:B------:R-:W-:Y:S02]  /*1650*/  F2FP.PACK_AB R9, RZ, R8 ;  /* 0x00000008ff09723e */ /* 0x000fe400000000ff */
[----:B------:R-:W-:Y:S02]  /*1660*/  PRMT R8, R7, 0x7610, R8 ;  /* 0x0000761007087816 */ /* 0x000fe40000000008 */
[----:B------:R-:W-:-:S05]  /*1670*/  PRMT R7, R9, 0x7610, R7 ;  /* 0x0000761009077816 */ /* 0x000fca0000000007 */
[C---:B------:R-:W-:Y:S02]  /*1680*/  ISETP.NE.OR P2, PT, R19.reuse, 0x1, !P0 ;  /* 0x000000011300780c */ /* 0x040fe40004745670 */
[----:B------:R-:W-:-:S11]  /*1690*/  ISETP.NE.AND P0, PT, R19, 0x1, P0 ;  /* 0x000000011300780c */ /* 0x000fd60000705270 */
[----:B------:R-:W-:-:S13]  /*16a0*/  @!P2 FSETP.LT.FTZ.AND P0, PT, |R16|, +INF , PT ;  /* 0x7f8000001000a80b */ /* 0x000fda0003f11200 */
[----:B------:R-:W-:-:S04]  /*16b0*/  PLOP3.LUT P0, PT, P0, P3, PT, 0x8a, 0x0 ;  /* 0x000000000000781c */ /* 0x000fc80000707172 */
[----:B------:R-:W-:-:S04]  /*16c0*/  FSETP.LT.AND P0, PT, |R17|, +INF , !P0 ;  /* 0x7f8000001100780b */ /* 0x000fc80004701200 */
[----:B------:R-:W-:Y:S02]  /*16d0*/  ISETP.NE.OR P2, PT, RZ, c[0x0][0xdc4], !P0 ;  /* 0x00037100ff007a0c */ /* 0x000fe40004745670 */
[----:B------:R-:W-:-:S11]  /*16e0*/  ISETP.NE.AND P0, PT, RZ, c[0x0][0xdc4], P0 ;  /* 0x00037100ff007a0c */ /* 0x000fd60000705270 */
[----:B------:R-:W-:Y:S02]  /*16f0*/  @!P2 PLOP3.LUT P0, PT, P3, PT, PT, 0x8, 0x0 ;  /* 0x000000000000a81c */ /* 0x000fe40001f0e170 */
[----:B------:R-:W-:-:S11]  /*1700*/  FSETP.GEU.FTZ.AND P3, PT, |R18|, +INF , PT ;  /* 0x7f8000001200780b */ /* 0x000fd60003f7e200 */
[C---:B------:R-:W-:Y:S02]  /*1710*/  ISETP.NE.OR P2, PT, R19.reuse, 0x1, !P0 ;  /* 0x000000011300780c */ /* 0x040fe40004745670 */
[----:B------:R-:W-:-:S11]  /*1720*/  ISETP.NE.AND P0, PT, R19, 0x1, P0 ;  /* 0x000000011300780c */ /* 0x000fd60000705270 */
[----:B------:R-:W-:Y:S01]  /*1730*/  @!P2 FSETP.LT.FTZ.AND P0, PT, |R17|, +INF , PT ;  /* 0x7f8000001100a80b */ /* 0x000fe20003f11200 */
[----:B------:R-:W-:-:S04]  /*1740*/  FMUL.FTZ R17, R6, c[0x0][0xdc0] ;  /* 0x0003700006117a20 */ /* 0x000fc80000410000 */
[----:B------:R-:W-:-:S05]  /*1750*/  FFMA.FTZ R17, R18, c[0x0][0xdbc], R17 ;  /* 0x00036f0012117a23 */ /* 0x000fca0000010011 */
[----:B------:R-:W-:-:S03]  /*1760*/  F2FP.PACK_AB R17, RZ, R17 ;  /* 0x00000011ff11723e */ /* 0x000fc600000000ff */
[----:B------:R-:W-:Y:S02]  /*1770*/  PLOP3.LUT P0, PT, P0, P3, PT, 0x8a, 0x0 ;  /* 0x000000000000781c */ /* 0x000fe40000707172 */
[----:B------:R-:W-:Y:S02]  /*1780*/  PRMT R16, R17, 0x7610, R16 ;  /* 0x0000761011107816 */ /* 0x000fe40000000010 */
        /* <DEDUP_REMOVED lines=9> */
.L_x_16:
[----:B------:R-:W-:Y:S02]  /*1820*/  LOP3.LUT R8, R8, 0xffff, RZ, 0xc0, !PT ;  /* 0x0000ffff08087812 */ /* 0x000fe400078ec0ff */
[----:B------:R-:W-:Y:S02]  /*1830*/  LEA R6, P0, R3, R10, 0x3 ;  /* 0x0000000a03067211 */ /* 0x000fe400078018ff */
[----:B------:R-:W-:Y:S01]  /*1840*/  PRMT R17, R7, 0x5410, R16 ;  /* 0x0000541007117816 */ /* 0x000fe20000000010 */
[----:B------:R-:W-:Y:S01]  /*1850*/  IMAD.WIDE.U32 R8, R8, 0x10000, RZ ;  /* 0x0001000008087825 */ /* 0x000fe200078e00ff */
[C---:B------:R-:W-:Y:S02]  /*1860*/  LEA.HI.X R7, R3.reuse, R11, R5, 0x3, P0 ;  /* 0x0000000b03077211 */ /* 0x040fe400000f1c05 */
[----:B------:R-:W-:Y:S02]  /*1870*/  IADD3 R3, R3, c[0x0][0x0], RZ ;  /* 0x0000000003037a10 */ /* 0x000fe40007ffe0ff */
[----:B------:R-:W-:-:S02]  /*1880*/  LOP3.LUT R5, R17, R9, RZ, 0xfc, !PT ;  /* 0x0000000911057212 */ /* 0x000fc400078efcff */
[----:B0-----:R-:W-:Y:S01]  /*1890*/  LOP3.LUT R4, R8, R4, RZ, 0xfc, !PT ;  /* 0x0000000408047212 */ /* 0x001fe200078efcff */
[----:B------:R-:W-:-:S04]  /*18a0*/  IMAD.SHL.U32 R9, R3, 0x4, RZ ;  /* 0x0000000403097824 */ /* 0x000fc800078e00ff */
[----:B------:R0:W-:Y:S01]  /*18b0*/  STG.E.64 [R6.64], R4 ;  /* 0x0000000406007986 */ /* 0x0001e2000c101b04 */
[C---:B------:R-:W-:Y:S02]  /*18c0*/  ISETP.GE.AND P0, PT, R9.reuse, c[0x0][0x160], PT ;  /* 0x0000580009007a0c */ /* 0x040fe40003f06270 */
[----:B------:R-:W-:-:S13]  /*18d0*/  ISETP.LT.AND P2, PT, R9, R0, PT ;  /* 0x000000000900720c */ /* 0x000fda0003f41270 */
[----:B0-----:R-:W-:Y:S05]  /*18e0*/  @!P0 BRA P2, `(.L_x_17) ;  /* 0xfffff5b000008947 */ /* 0x001fea000103ffff */
.L_x_10:
[----:B------:R-:W-:Y:S05]  /*18f0*/  BSYNC B0 ;  /* 0x0000000000007941 */ /* 0x000fea0003800000 */
.L_x_2:
[----:B------:R-:W-:-:S13]  /*1900*/  LOP3.LUT P0, RZ, R2, 0xff, RZ, 0xc0, !PT ;  /* 0x000000ff02ff7812 */ /* 0x000fda000780c0ff */
[----:B------:R-:W-:Y:S05]  /*1910*/  @P0 EXIT ;  /* 0x000000000000094d */ /* 0x000fea0003800000 */
[----:B------:R-:W-:Y:S02]  /*1920*/  IMAD.MOV.U32 R5, RZ, RZ, 0x1 ;  /* 0x00000001ff057424 */ /* 0x000fe400078e00ff */
[----:B------:R-:W-:Y:S02]  /*1930*/  IMAD.MOV.U32 R2, RZ, RZ, c[0x0][0x168] ;  /* 0x00005a00ff027624 */ /* 0x000fe400078e00ff */
[----:B------:R-:W-:-:S05]  /*1940*/  IMAD.MOV.U32 R3, RZ, RZ, c[0x0][0x16c] ;  /* 0x00005b00ff037624 */ /* 0x000fca00078e00ff */
[----:B------:R-:W-:Y:S01]  /*1950*/  STG.E.STRONG.SYS [R2.64], R5 ;  /* 0x0000000502007986 */ /* 0x000fe2000c115904 */
[----:B------:R-:W-:Y:S05]  /*1960*/  EXIT ;  /* 0x000000000000794d */ /* 0x000fea0003800000 */
.L_x_18:
[----:B------:R-:W-:-:S00]  /*1970*/  BRA `(.L_x_18) ;  /* 0xfffffff000007947 */ /* 0x000fc0000383ffff */
[----:B------:R-:W-:-:S00]  /*1980*/  NOP ;  /* 0x0000000000007918 */ /* 0x000fc00000000000 */
[----:B------:R-:W-:-:S00]  /*1990*/  NOP ;  /* 0x0000000000007918 */ /* 0x000fc00000000000 */
[----:B------:R-:W-:-:S00]  /*19a0*/  NOP ;  /* 0x0000000000007918 */ /* 0x000fc00000000000 */
[----:B------:R-:W-:-:S00]  /*19b0*/  NOP ;  /* 0x0000000000007918 */ /* 0x000fc00000000000 */
[----:B------:R-:W-:-:S00]  /*19c0*/  NOP ;  /* 0x0000000000007918 */ /* 0x000fc00000000000 */
[----:B------:R-:W-:-:S00]  /*19d0*/  NOP ;  /* 0x0000000000007918 */ /* 0x000fc00000000000 */
[----:B------:R-:W-:-:S00]  /*19e0*/  NOP ;  /* 0x0000000000007918 */ /* 0x000fc00000000000 */
[----:B------:R-:W-:-:S00]  /*19f0*/  NOP ;  /* 0x0000000000007918 */ /* 0x000fc00000000000 */
.L_x_152:


//--------------------- .text._Z25multi_tensor_apply_kernelI18TensorListMetadataILi3EE12AxpbyFunctorIN3c104HalfES4_fEJffiEEvlPViT_T0_DpT1_ --------------------------
	.section	.text._Z25multi_tensor_apply_kernelI18TensorListMetadataILi3EE12AxpbyFunctorIN3c104HalfES4_fEJffiEEvlPViT_T0_DpT1_,"ax",@progbits
	.sectioninfo	@"SHI_REGISTERS=32"
	.align	128
        .global         _Z25multi_tensor_apply_kernelI18TensorListMetadataILi3EE12AxpbyFunctorIN3c104HalfES4_fEJffiEEvlPViT_T0_DpT1_
        .type           _Z25multi_tensor_apply_kernelI18TensorListMetadataILi3EE12AxpbyFunctorIN3c104HalfES4_fEJffiEEvlPViT_T0_DpT1_,@function
        .size           _Z25multi_tensor_apply_kernelI18TensorListMetadataILi3EE12AxpbyFunctorIN3c104HalfES4_fEJffiEEvlPViT_T0_DpT1_,(.L_x_153 - _Z25multi_tensor_apply_kernelI18TensorListMetadataILi3EE12AxpbyFunctorIN3c104HalfES4_fEJffiEEvlPViT_T0_DpT1_)
        .other          _Z25multi_tensor_apply_kernelI18TensorListMetadataILi3EE12AxpbyFunctorIN3c104HalfES4_fEJffiEEvlPViT_T0_DpT1_,@"STO_CUDA_ENTRY STV_DEFAULT"
_Z25multi_tensor_apply_kernelI18TensorListMetadataILi3EE12AxpbyFunctorIN3c104HalfES4_fEJffiEEvlPViT_T0_DpT1_:
.text._Z25multi_tensor_apply_kernelI18TensorListMetadataILi3EE12AxpbyFunctorIN3c104HalfES4_fEJffiEEvlPViT_T0_DpT1_:
        /* <DEDUP_REMOVED lines=21> */
[C---:B------:R-:W-:Y:S02]  /*0150*/  IMAD.SHL.U32 R3, R17.reuse, 0x2, RZ ;  /* 0x0000000211037824 */ /* 0x040fe400078e00ff */
[----:B------:R-:W-:Y:S02]  /*0160*/  IMAD.U32 R6, R17, 0x4, R6 ;  /* 0x0000000411067824 */ /* 0x000fe400078e0006 */
[--C-:B------:R-:W-:Y:S02]  /*0170*/  IMAD.IADD R4, R4, 0x1, R3.reuse ;  /* 0x0000000104047824 */ /* 0x100fe400078e0203 */
[----:B------:R-:W-:Y:S01]  /*0180*/  IMAD.IADD R2, R2, 0x1, R3 ;  /* 0x0000000102027824 */ /* 0x000fe200078e0203 */
[----:B------:R-:W-:Y:S02]  /*0190*/  LOP3.LUT P2, RZ, R6, 0xf, RZ, 0xc0, !PT ;  /* 0x0000000f06ff7812 */ /* 0x000fe4000784c0ff */
[----:B------:R-:W-:Y:S02]  /*01a0*/  LOP3.LUT P0, RZ, R4, 0x7, RZ, 0xc0, !PT ;  /* 0x0000000704ff7812 */ /* 0x000fe4000780c0ff */
[----:B------:R-:W-:-:S04]  /*01b0*/  LOP3.LUT P1, RZ, R2, 0x7, RZ, 0xc0, !PT ;  /* 0x0000000702ff7812 */ /* 0x000fc8000782c0ff */
[----:B------:R-:W-:-:S13]  /*01c0*/  PLOP3.LUT P0, PT, P0, P1, P2, 0x1, 0x0 ;  /* 0x000000000000781c */ /* 0x000fda0000702021 */
[----:B------:R-:W-:Y:S05]  /*01d0*/  @P0 BRA `(.L_x_20) ;  /* 0x00000b3000000947 */ /* 0x000fea0003800000 */
.L_x_19:
[----:B------:R-:W-:-:S05]  /*01e0*/  IMAD.MOV.U32 R2, RZ, RZ, 0x1 ;  /* 0x00000001ff027424 */ /* 0x000fca00078e00ff */
[----:B------:R-:W-:-:S04]  /*01f0*/  ISETP.LE.AND P0, PT, R2, c[0x0][0x160], PT ;  /* 0x0000580002007a0c */ /* 0x000fc80003f03270 */
[----:B------:R-:W-:-:S13]  /*0200*/  ISETP.LT.OR P0, PT, R0, 0x1, !P0 ;  /* 0x000000010000780c */ /* 0x000fda0004701670 */
[----:B------:R-:W-:Y:S05]  /*0210*/  @P0 BRA `(.L_x_21) ;  /* 0x000014a000000947 */ /* 0x000fea0003800000 */
[----:B------:R-:W0:Y:S01]  /*0220*/  S2R R3, SR_TID.X ;  /* 0x0000000000037919 */ /* 0x000e220000002100 */
[----:B------:R-:W-:Y:S02]  /*0230*/  IMAD.MOV.U32 R2, RZ, RZ, 0x1 ;  /* 0x00000001ff027424 */ /* 0x000fe400078e00ff */
[----:B------:R-:W-:-:S04]  /*0240*/  IMAD.MOV.U32 R4, RZ, RZ, RZ ;  /* 0x000000ffff047224 */ /* 0x000fc800078e00ff */
.L_x_28:
[----:B0-----:R-:W-:Y:S01]  /*0250*/  IMAD.IADD R5, R3, 0x1, R4 ;  /* 0x0000000103057824 */ /* 0x001fe200078e0204 */
[----:B------:R-:W-:Y:S02]  /*0260*/  PRMT R28, RZ, 0x7610, R28 ;  /* 0x00007610ff1c7816 */ /* 0x000fe4000000001c */
[----:B------:R-:W-:Y:S02]  /*0270*/  PRMT R27, RZ, 0x7610, R27 ;  /* 0x00007610ff1b7816 */ /* 0x000fe4000000001b */
[C---:B------:R-:W-:Y:S02]  /*0280*/  IADD3 R7, R5.reuse, c[0x0][0x0], RZ ;  /* 0x0000000005077a10 */ /* 0x040fe40007ffe0ff */
[----:B------:R-:W-:-:S02]  /*0290*/  ISETP.GE.AND P3, PT, R5, c[0x0][0x160], PT ;  /* 0x0000580005007a0c */ /* 0x000fc40003f66270 */
[----:B------:R-:W-:Y:S02]  /*02a0*/  IADD3 R9, R7, c[0x0][0x0], RZ ;  /* 0x0000000007097a10 */ /* 0x000fe40007ffe0ff */
[-C--:B------:R-:W-:Y:S02]  /*02b0*/  ISETP.LT.AND P3, PT, R5, R0.reuse, !P3 ;  /* 0x000000000500720c */ /* 0x080fe40005f61270 */
[----:B------:R-:W-:Y:S02]  /*02c0*/  ISETP.GE.AND P1, PT, R9, c[0x0][0x160], PT ;  /* 0x0000580009007a0c */ /* 0x000fe40003f26270 */
[----:B------:R-:W-:Y:S02]  /*02d0*/  ISETP.GE.AND P2, PT, R7, c[0x0][0x160], PT ;  /* 0x0000580007007a0c */ /* 0x000fe40003f46270 */
[C---:B------:R-:W-:Y:S02]  /*02e0*/  IADD3 R23, R9.reuse, c[0x0][0x0], RZ ;  /* 0x0000000009177a10 */ /* 0x040fe40007ffe0ff */
[----:B------:R-:W-:-:S02]  /*02f0*/  ISETP.LT.AND P1, PT, R9, R0, !P1 ;  /* 0x000000000900720c */ /* 0x000fc40004f21270 */
[-C--:B------:R-:W-:Y:S02]  /*0300*/  ISETP.LT.AND P2, PT, R7, R0.reuse, !P2 ;  /* 0x000000000700720c */ /* 0x080fe40005741270 */
[----:B------:R-:W-:Y:S01]  /*0310*/  ISETP.GE.AND P0, PT, R23, c[0x0][0x160], PT ;  /* 0x0000580017007a0c */ /* 0x000fe20003f06270 */
[----:B------:R-:W-:Y:S01]  /*0320*/  @P3 IMAD.WIDE R18, R5, 0x2, R14 ;  /* 0x0000000205123825 */ /* 0x000fe200078e020e */
[----:B------:R-:W-:Y:S02]  /*0330*/  PRMT R6, RZ, 0x7610, R6 ;  /* 0x00007610ff067816 */ /* 0x000fe40000000006 */
[----:B------:R-:W-:Y:S01]  /*0340*/  ISETP.LT.AND P0, PT, R23, R0, !P0 ;  /* 0x000000001700720c */ /* 0x000fe20004701270 */
[----:B------:R-:W-:Y:S01]  /*0350*/  @P3 IMAD.WIDE R16, R5, 0x2, R12 ;  /* 0x0000000205103825 */ /* 0x000fe200078e020c */
[----:B------:R0:W2:Y:S01]  /*0360*/  @P3 LDG.E.U16 R28, [R18.64] ;  /* 0x00000004121c3981 */ /* 0x0000a2000c1e1500 */
[----:B------:R-:W-:Y:S02]  /*0370*/  PRMT R22, RZ, 0x7610, R22 ;  /* 0x00007610ff167816 */ /* 0x000fe40000000016 */
[----:B------:R-:W-:Y:S01]  /*0380*/  PRMT R8, RZ, 0x7610, R8 ;  /* 0x00007610ff087816 */ /* 0x000fe20000000008 */
[----:B------:R1:W3:Y:S01]  /*0390*/  @P3 LDG.E.U16 R27, [R16.64] ;  /* 0x00000004101b3981 */ /* 0x0002e2000c1e1500 */
[----:B------:R-:W-:-:S04]  /*03a0*/  @P2 IMAD.WIDE R24, R7, 0x2, R14 ;  /* 0x0000000207182825 */ /* 0x000fc800078e020e */
[----:B0-----:R-:W-:Y:S01]  /*03b0*/  @P1 IMAD.WIDE R18, R9, 0x2, R14 ;  /* 0x0000000209121825 */ /* 0x001fe200078e020e */
[----:B------:R0:W5:Y:S03]  /*03c0*/  @P2 LDG.E.U16 R6, [R24.64] ;  /* 0x0000000418062981 */ /* 0x000166000c1e1500 */
[----:B-1----:R-:W-:Y:S01]  /*03d0*/  @P2 IMAD.WIDE R16, R7, 0x2, R12 ;  /* 0x0000000207102825 */ /* 0x002fe200078e020c */
[----:B------:R1:W5:Y:S01]  /*03e0*/  @P1 LDG.E.U16 R22, [R18.64] ;  /* 0x0000000412161981 */ /* 0x000362000c1e1500 */
[----:B------:R-:W-:-:S03]  /*03f0*/  PRMT R29, RZ, 0x7610, R29 ;  /* 0x00007610ff1d7816 */ /* 0x000fc6000000001d */
[----:B------:R4:W5:Y:S01]  /*0400*/  @P2 LDG.E.U16 R8, [R16.64] ;  /* 0x0000000410082981 */ /* 0x000962000c1e1500 */
[----:B0-----:R-:W-:Y:S01]  /*0410*/  @P0 IMAD.WIDE R24, R23, 0x2, R12 ;  /* 0x0000000217180825 */ /* 0x001fe200078e020c */
[----:B-1----:R-:W-:-:S03]  /*0420*/  PRMT R18, RZ, 0x7610, R18 ;  /* 0x00007610ff127816 */ /* 0x002fc60000000012 */
[----:B----4-:R-:W-:-:S03]  /*0430*/  @P0 IMAD.WIDE R16, R23, 0x2, R14 ;  /* 0x0000000217100825 */ /* 0x010fc600078e020e */
[----:B------:R0:W5:Y:S04]  /*0440*/  @P0 LDG.E.U16 R18, [R24.64] ;  /* 0x0000000418120981 */ /* 0x000168000c1e1500 */
[----:B------:R0:W5:Y:S01]  /*0450*/  @P0 LDG.E.U16 R29, [R16.64] ;  /* 0x00000004101d0981 */ /* 0x000162000c1e1500 */
[----:B------:R-:W-:Y:S01]  /*0460*/  PRMT R26, RZ, 0x7610, R26 ;  /* 0x00007610ff1a7816 */ /* 0x000fe2000000001a */
[----:B------:R-:W-:-:S05]  /*0470*/  @P1 IMAD.WIDE R20, R9, 0x2, R12 ;  /* 0x0000000209141825 */ /* 0x000fca00078e020c */
[----:B------:R1:W5:Y:S02]  /*0480*/  @P1 LDG.E.U16 R26, [R20.64] ;  /* 0x00000004141a1981 */ /* 0x000364000c1e1500 */
[----:B-1----:R-:W-:-:S05]  /*0490*/  IMAD.MOV.U32 R20, RZ, RZ, c[0x0][0xdc4] ;  /* 0x00037100ff147624 */ /* 0x002fca00078e00ff */
[----:B------:R-:W-:Y:S01]  /*04a0*/  ISETP.NE.AND P4, PT, R20, -0x1, PT ;  /* 0xffffffff1400780c */ /* 0x000fe20003f85270 */
[----:B--2---:R-:W-:Y:S02]  /*04b0*/  HADD2.F32 R28, -RZ, R28.H0_H0 ;  /* 0x2000001cff1c7230 */ /* 0x004fe40000004100 */
[----:B---3--:R-:W-:-:S05]  /*04c0*/  HADD2.F32 R27, -RZ, R27.H0_H0 ;  /* 0x2000001bff1b7230 */ /* 0x008fca0000004100 */
[----:B------:R-:W-:-:S04]  /*04d0*/  FMUL.FTZ R19, R27, c[0x0][0xdc0] ;  /* 0x000370001b137a20 */ /* 0x000fc80000410000 */
[----:B------:R-:W-:Y:S01]  /*04e0*/  FFMA.FTZ R19, R28, c[0x0][0xdbc], R19 ;  /* 0x00036f001c137a23 */ /* 0x000fe20000010013 */
[----:B------:R-:W-:Y:S05]  /*04f0*/  @!P4 BRA `(.L_x_22) ;  /* 0x000004000000c947 */ /* 0x000fea0003800000 */
[----:B0-----:R-:W-:-:S13]  /*0500*/  ISETP.NE.AND P4, PT, RZ, c[0x0][0xdc4], PT ;  /* 0x00037100ff007a0c */ /* 0x001fda0003f85270 */
[----:B------:R-:W-:Y:S05]  /*0510*/  @!P4 BRA `(.L_x_23) ;  /* 0x000001e00000c947 */ /* 0x000fea0003800000 */
[----:B------:R-:W-:Y:S01]  /*0520*/  ISETP.NE.AND P5, PT, R20, 0x1, PT ;  /* 0x000000011400780c */ /* 0x000fe20003fa5270 */
[----:B-----5:R-:W-:Y:S02]  /*0530*/  HADD2.F32 R8, -RZ, R8.H0_H0 ;  /* 0x20000008ff087230 */ /* 0x020fe40000004100 */
[----:B------:R-:W-:Y:S02]  /*0540*/  HADD2.F32 R6, -RZ, R6.H0_H0 ;  /* 0x20000006ff067230 */ /* 0x000fe40000004100 */
[----:B------:R-:W-:Y:S01]  /*0550*/  HADD2.F32 R26, -RZ, R26.H0_H0 ;  /* 0x2000001aff1a7230 */ /* 0x000fe20000004100 */
[----:B------:R-:W-:Y:S01]  /*0560*/  FMUL.FTZ R21, R8, c[0x0][0xdc0] ;  /* 0x0003700008157a20 */ /* 0x000fe20000410000 */
[----:B------:R-:W-:Y:S02]  /*0570*/  HADD2.F32 R18, -RZ, R18.H0_H0 ;  /* 0x20000012ff127230 */ /* 0x000fe40000004100 */
[----:B------:R-:W-:Y:S01]  /*0580*/  HADD2.F32 R22, -RZ, R22.H0_H0 ;  /* 0x20000016ff167230 */ /* 0x000fe20000004100 */
[----:B------:R-:W-:Y:S01]  /*0590*/  FFMA.FTZ R21, R6, c[0x0][0xdbc], R21 ;  /* 0x00036f0006157a23 */ /* 0x000fe20000010015 */
[----:B------:R-:W-:Y:S01]  /*05a0*/  HADD2.F32 R29, -RZ, R29.H0_H0 ;  /* 0x2000001dff1d7230 */ /* 0x000fe20000004100 */
[----:B------:R-:W-:-:S02]  /*05b0*/  FMUL.FTZ R25, R26, c[0x0][0xdc0] ;  /* 0x000370001a197a20 */ /* 0x000fc40000410000 */
[----:B------:R-:W-:Y:S01]  /*05c0*/  FMUL.FTZ R6, R18, c[0x0][0xdc0] ;  /* 0x0003700012067a20 */ /* 0x000fe20000410000 */
[----:B------:R-:W-:Y:S05]  /*05d0*/  @P5 BRA `(.L_x_24) ;  /* 0x0000003000005947 */ /* 0x000fea0003800000 */
[----:B------:R-:W-:-:S04]  /*05e0*/  LOP3.LUT P4, RZ, R2, 0xff, RZ, 0xc0, !PT ;  /* 0x000000ff02ff7812 */ /* 0x000fc8000788c0ff */
[----:B------:R-:W-:-:S04]  /*05f0*/  FSETP.LT.AND P4, PT, |R27|, +INF , P4 ;  /* 0x7f8000001b00780b */ /* 0x000fc80002781200 */
[----:B------:R-:W-:-:S04]  /*0600*/  SEL R2, RZ, 0x1, !P4 ;  /* 0x00000001ff027807 */ /* 0x000fc80006000000 */
.L_x_24:
[----:B------:R-:W-:Y:S05]  /*0610*/  @P5 BRA `(.L_x_25) ;  /* 0x0000003000005947 */ /* 0x000fea0003800000 */
[----:B------:R-:W-:-:S04]  /*0620*/  LOP3.LUT P4, RZ, R2, 0xff, RZ, 0xc0, !PT ;  /* 0x000000ff02ff7812 */ /* 0x000fc8000788c0ff */
[----:B------:R-:W-:-:S04]  /*0630*/  FSETP.LT.AND P4, PT, |R8|, +INF , P4 ;  /* 0x7f8000000800780b */ /* 0x000fc80002781200 */
[----:B------:R-:W-:-:S04]  /*0640*/  SEL R2, RZ, 0x1, !P4 ;  /* 0x00000001ff027807 */ /* 0x000fc80006000000 */
.L_x_25:
[----:B------:R-:W-:Y:S05]  /*0650*/  @P5 BRA `(.L_x_26) ;  /* 0x0000003000005947 */ /* 0x000fea0003800000 */
[----:B------:R-:W-:-:S04]  /*0660*/  LOP3.LUT P4, RZ, R2, 0xff, RZ, 0xc0, !PT ;  /* 0x000000ff02ff7812 */ /* 0x000fc8000788c0ff */
[----:B------:R-:W-:-:S04]  /*0670*/  FSETP.LT.AND P4, PT, |R26|, +INF , P4 ;  /* 0x7f8000001a00780b */ /* 0x000fc80002781200 */
[----:B------:R-:W-:Y:S02]  /*0680*/  SEL R2, RZ, 0x1, !P4 ;  /* 0x00000001ff027807 */ /* 0x000fe40006000000 */
.L_x_26:
[----:B------:R-:W-:Y:S02]  /*0690*/  FFMA.FTZ R25, R22, c[0x0][0xdbc], R25 ;  /* 0x00036f0016197a23 */ /* 0x000fe40000010019 */
[----:B------:R-:W-:Y:S01]  /*06a0*/  FFMA.FTZ R27, R29, c[0x0][0xdbc], R6 ;  /* 0x00036f001d1b7a23 */ /* 0x000fe20000010006 */
[----:B------:R-:W-:Y:S05]  /*06b0*/  @P5 BRA `(.L_x_27) ;  /* 0x0000057000005947 */ /* 0x000fea0003800000 */
[----:B------:R-:W-:-:S04]  /*06c0*/  LOP3.LUT P4, RZ, R2, 0xff, RZ, 0xc0, !PT ;  /* 0x000000ff02ff7812 */ /* 0x000fc8000788c0ff */
[----:B------:R-:W-:-:S04]  /*06d0*/  FSETP.LT.AND P4, PT, |R18|, +INF , P4 ;  /* 0x7f8000001200780b */ /* 0x000fc80002781200 */
[----:B------:R-:W-:Y:S01]  /*06e0*/  SEL R2, RZ, 0x1, !P4 ;  /* 0x00000001ff027807 */ /* 0x000fe20006000000 */
[----:B------:R-:W-:Y:S05]  /*06f0*/  BRA `(.L_x_27) ;  /* 0x0000053000007947 */ /* 0x000fea0003800000 */
.L_x_23:
        /* <DEDUP_REMOVED lines=9> */
[----:B------:R-:W-:-:S02]  /*0790*/  FMUL.FTZ R21, R8, c[0x0][0xdc0] ;  /* 0x0003700008157a20 */ /* 0x000fc40000410000 */
[----:B------:R-:W-:Y:S02]  /*07a0*/  FMUL.FTZ R25, R26, c[0x0][0xdc0] ;  /* 0x000370001a197a20 */ /* 0x000fe40000410000 */
[----:B------:R-:W-:Y:S02]  /*07b0*/  FFMA.FTZ R21, R6, c[0x0][0xdbc], R21 ;  /* 0x00036f0006157a23 */ /* 0x000fe40000010015 */
[----:B------:R-:W-:-:S04]  /*07c0*/  FFMA.FTZ R25, R22, c[0x0][0xdbc], R25 ;  /* 0x00036f0016197a23 */ /* 0x000fc80000010019 */
[----:B------:R-:W-:Y:S01]  /*07d0*/  @!P5 FSETP.LT.FTZ.AND P4, PT, |R27|, +INF , PT ;  /* 0x7f8000001b00d80b */ /* 0x000fe20003f91200 */
[----:B------:R-:W-:-:S12]  /*07e0*/  HADD2.F32 R27, -RZ, R29.H0_H0 ;  /* 0x2000001dff1b7230 */ /* 0x000fd80000004100 */
[----:B------:R-:W-:-:S04]  /*07f0*/  FSETP.LT.AND P4, PT, |R6|, +INF , P4 ;  /* 0x7f8000000600780b */ /* 0x000fc80002781200 */
[C---:B------:R-:W-:Y:S02]  /*0800*/  ISETP.NE.OR P5, PT, R20.reuse, 0x1, !P4 ;  /* 0x000000011400780c */ /* 0x040fe400067a5670 */
[----:B------:R-:W-:-:S11]  /*0810*/  ISETP.NE.AND P4, PT, R20, 0x1, P4 ;  /* 0x000000011400780c */ /* 0x000fd60002785270 */
[----:B------:R-:W-:Y:S01]  /*0820*/  @!P5 FSETP.LT.FTZ.AND P4, PT, |R8|, +INF , PT ;  /* 0x7f8000000800d80b */ /* 0x000fe20003f91200 */
[----:B------:R-:W-:-:S12]  /*0830*/  FMUL.FTZ R8, R18, c[0x0][0xdc0] ;  /* 0x0003700012087a20 */ /* 0x000fd80000410000 */
[----:B------:R-:W-:-:S04]  /*0840*/  FSETP.LT.AND P4, PT, |R22|, +INF , P4 ;  /* 0x7f8000001600780b */ /* 0x000fc80002781200 */
[C---:B------:R-:W-:Y:S02]  /*0850*/  ISETP.NE.OR P5, PT, R20.reuse, 0x1, !P4 ;  /* 0x000000011400780c */ /* 0x040fe400067a5670 */
[----:B------:R-:W-:-:S11]  /*0860*/  ISETP.NE.AND P4, PT, R20, 0x1, P4 ;  /* 0x000000011400780c */ /* 0x000fd60002785270 */
[----:B------:R-:W-:Y:S02]  /*0870*/  @!P5 FSETP.LT.FTZ.AND P4, PT, |R26|, +INF , PT ;  /* 0x7f8000001a00d80b */ /* 0x000fe40003f91200 */
[----:B------:R-:W-:-:S11]  /*0880*/  ISETP.NE.AND P5, PT, R20, 0x1, PT ;  /* 0x000000011400780c */ /* 0x000fd60003fa5270 */
[C---:B------:R-:W-:Y:S01]  /*0890*/  FSETP.LT.AND P4, PT, |R27|.reuse, +INF , P4 ;  /* 0x7f8000001b00780b */ /* 0x040fe20002781200 */
[----:B------:R-:W-:-:S03]  /*08a0*/  FFMA.FTZ R27, R27, c[0x0][0xdbc], R8 ;  /* 0x00036f001b1b7a23 */ /* 0x000fc60000010008 */
[----:B------:R-:W-:Y:S01]  /*08b0*/  SEL R2, RZ, 0x1, !P4 ;  /* 0x00000001ff027807 */ /* 0x000fe20006000000 */
[----:B------:R-:W-:Y:S05]  /*08c0*/  @P5 BRA `(.L_x_27) ;  /* 0x0000036000005947 */ /* 0x000fea0003800000 */
[----:B------:R-:W-:-:S04]  /*08d0*/  FSETP.LT.AND P4, PT, |R18|, +INF , P4 ;  /* 0x7f8000001200780b */ /* 0x000fc80002781200 */
[----:B------:R-:W-:Y:S01]  /*08e0*/  SEL R2, RZ, 0x1, !P4 ;  /* 0x00000001ff027807 */ /* 0x000fe20006000000 */
[----:B------:R-:W-:Y:S05]  /*08f0*/  BRA `(.L_x_27) ;  /* 0x0000033000007947 */ /* 0x000fea0003800000 */
.L_x_22:
[----:B0-----:R-:W-:Y:S01]  /*0900*/  FSETP.GEU.FTZ.AND P5, PT, |R28|, +INF , PT ;  /* 0x7f8000001c00780b */ /* 0x001fe20003fbe200 */
        /* <DEDUP_REMOVED lines=8> */
[----:B------:R-:W-:-:S02]  /*0990*/  FSETP.LT.AND P4, PT, |R27|, +INF , !P4 ;  /* 0x7f8000001b00780b */ /* 0x000fc40006781200 */
[----:B------:R-:W-:Y:S02]  /*09a0*/  FMUL.FTZ R25, R26, c[0x0][0xdc0] ;  /* 0x000370001a197a20 */ /* 0x000fe40000410000 */
[----:B------:R-:W-:Y:S01]  /*09b0*/  ISETP.NE.OR P6, PT, RZ, c[0x0][0xdc4], !P4 ;  /* 0x00037100ff007a0c */ /* 0x000fe200067c5670 */
[----:B------:R-:W-:Y:S01]  /*09c0*/  FFMA.FTZ R21, R6, c[0x0][0xdbc], R21 ;  /* 0x00036f0006157a23 */ /* 0x000fe20000010015 */
[----:B------:R-:W-:Y:S01]  /*09d0*/  ISETP.NE.AND P4, PT, RZ, c[0x0][0xdc4], P4 ;  /* 0x00037100ff007a0c */ /* 0x000fe20002785270 */
[----:B------:R-:W-:-:S10]  /*09e0*/  FFMA.FTZ R25, R22, c[0x0][0xdbc], R25 ;  /* 0x00036f0016197a23 */ /* 0x000fd40000010019 */
[----:B------:R-:W-:-:S13]  /*09f0*/  @!P6 PLOP3.LUT P4, PT, P5, PT, PT, 0x8, 0x0 ;  /* 0x000000000000e81c */ /* 0x000fda0002f8e170 */
[C---:B------:R-:W-:Y:S02]  /*0a00*/  ISETP.NE.OR P5, PT, R20.reuse, 0x1, !P4 ;  /* 0x000000011400780c */ /* 0x040fe400067a5670 */
[----:B------:R-:W-:-:S11]  /*0a10*/  ISETP.NE.AND P4, PT, R20, 0x1, P4 ;  /* 0x000000011400780c */ /* 0x000fd60002785270 */
[----:B------:R-:W-:Y:S01]  /*0a20*/  @!P5 FSETP.LT.FTZ.AND P4, PT, |R27|, +INF , PT ;  /* 0x7f8000001b00d80b */ /* 0x000fe20003f91200 */
[----:B------:R-:W-:Y:S01]  /*0a30*/  HADD2.F32 R27, -RZ, R29.H0_H0 ;  /* 0x2000001dff1b7230 */ /* 0x000fe20000004100 */
[----:B------:R-:W-:-:S11]  /*0a40*/  FSETP.GEU.FTZ.AND P5, PT, |R6|, +INF , PT ;  /* 0x7f8000000600780b */ /* 0x000fd60003fbe200 */
        /* <DEDUP_REMOVED lines=8> */
[----:B------:R-:W-:Y:S01]  /*0ad0*/  FMUL.FTZ R8, R18, c[0x0][0xdc0] ;  /* 0x0003700012087a20 */ /* 0x000fe20000410000 */
        /* <DEDUP_REMOVED lines=9> */
[C---:B------:R-:W-:Y:S01]  /*0b70*/  FSETP.GEU.FTZ.AND P5, PT, |R27|.reuse, +INF , PT ;  /* 0x7f8000001b00780b */ /* 0x040fe20003fbe200 */
[----:B------:R-:W-:-:S10]  /*0b80*/  FFMA.FTZ R27, R27, c[0x0][0xdbc], R8 ;  /* 0x00036f001b1b7a23 */ /* 0x000fd40000010008 */
        /* <DEDUP_REMOVED lines=10> */
.L_x_27:
[----:B------:R-:W-:-:S04]  /*0c30*/  @P3 IMAD.WIDE R16, R5, 0x4, R10 ;  /* 0x0000000405103825 */ /* 0x000fc800078e020a */
[----:B------:R-:W-:Y:S01]  /*0c40*/  IMAD.MOV.U32 R5, RZ, RZ, c[0x0][0x0] ;  /* 0x00000000ff057624 */ /* 0x000fe200078e00ff */
[----:B------:R0:W-:Y:S01]  /*0c50*/  @P3 STG.E [R16.64], R19 ;  /* 0x0000001310003986 */ /* 0x0001e2000c101904 */
[----:B------:R-:W-:-:S04]  /*0c60*/  @P2 IMAD.WIDE R6, R7, 0x4, R10 ;  /* 0x0000000407062825 */ /* 0x000fc800078e020a */
[--C-:B------:R-:W-:Y:S01]  /*0c70*/  @P1 IMAD.WIDE R8, R9, 0x4, R10.reuse ;  /* 0x0000000409081825 */ /* 0x100fe200078e020a */
[----:B------:R0:W-:Y:S03]  /*0c80*/  @P2 STG.E [R6.64], R21 ;  /* 0x0000001506002986 */ /* 0x0001e6000c101904 */
[----:B------:R-:W-:Y:S01]  /*0c90*/  @P0 IMAD.WIDE R22, R23, 0x4, R10 ;  /* 0x0000000417160825 */ /* 0x000fe200078e020a */
[----:B------:R0:W-:Y:S03]  /*0ca0*/  @P1 STG.E [R8.64], R25 ;  /* 0x0000001908001986 */ /* 0x0001e6000c101904 */
[----:B------:R-:W-:Y:S01]  /*0cb0*/  IMAD R4, R5, 0x4, R4 ;  /* 0x0000000405047824 */ /* 0x000fe200078e0204 */
[----:B------:R0:W-:Y:S04]  /*0cc0*/  @P0 STG.E [R22.64], R27 ;  /* 0x0000001b16000986 */ /* 0x0001e8000c101904 */
[----:B------:R-:W-:-:S02]  /*0cd0*/  ISETP.GE.AND P0, PT, R4, c[0x0][0x160], PT ;  /* 0x0000580004007a0c */ /* 0x000fc40003f06270 */
[----:B------:R-:W-:-:S13]  /*0ce0*/  ISETP.LT.AND P1, PT, R4, R0, PT ;  /* 0x000000000400720c */ /* 0x000fda0003f21270 */
[----:B0-----:R-:W-:Y:S05]  /*0cf0*/  @!P0 BRA P1, `(.L_x_28) ;  /* 0xfffff55000008947 */ /* 0x001fea000083ffff */
[----:B------:R-:W-:Y:S05]  /*0d00*/  BRA `(.L_x_21) ;  /* 0x000009b000007947 */ /* 0x000fea0003800000 */
.L_x_20:
        /* <DEDUP_REMOVED lines=11> */
.L_x_36:
[----:B------:R-:W-:-:S04]  /*0dc0*/  IMAD.WIDE R18, R3, 0x8, R14 ;  /* 0x0000000803127825 */ /* 0x000fc800078e020e */
[----:B------:R-:W-:Y:S01]  /*0dd0*/  IMAD.WIDE R4, R3, 0x8, R12 ;  /* 0x0000000803047825 */ /* 0x000fe200078e020c */
[----:B------:R-:W2:Y:S05]  /*0de0*/  LDG.E.64 R6, [R18.64] ;  /* 0x0000000412067981 */ /* 0x000eaa000c1e1b00 */
[----:B------:R-:W3:Y:S01]  /*0df0*/  LDG.E.64 R4, [R4.64] ;  /* 0x0000000404047981 */ /* 0x000ee2000c1e1b00 */
[--C-:B--2---:R-:W-:Y:S02]  /*0e00*/  SHF.R.U32.HI R8, RZ, 0x10, R7.reuse ;  /* 0x00000010ff087819 */ /* 0x104fe40000011607 */
[C---:B------:R-:W-:Y:S02]  /*0e10*/  SHF.R.U64 R16, R6.reuse, 0x10, R7 ;  /* 0x0000001006107819 */ /* 0x040fe40000001207 */
[----:B------:R-:W-:Y:S01]  /*0e20*/  PRMT R6, R6, 0x5410, R8 ;  /* 0x0000541006067816 */ /* 0x000fe20000000008 */
[----:B---3--:R-:W-:Y:S01]  /*0e30*/  HADD2.F32 R9, -RZ, R4.H0_H0 ;  /* 0x20000004ff097230 */ /* 0x008fe20000004100 */
[----:B------:R-:W-:-:S02]  /*0e40*/  SHF.R.U64 R8, R4, 0x10, R5 ;  /* 0x0000001004087819 */ /* 0x000fc40000001205 */
[----:B------:R-:W-:Y:S01]  /*0e50*/  SHF.R.U32.HI R21, RZ, 0x10, R5 ;  /* 0x00000010ff157819 */ /* 0x000fe20000011605 */
[----:B------:R-:W-:Y:S01]  /*0e60*/  HADD2.F32 R17, -RZ, R6.H0_H0 ;  /* 0x20000006ff117230 */ /* 0x000fe20000004100 */
[----:B------:R-:W-:Y:S01]  /*0e70*/  FMUL.FTZ R20, R9, c[0x0][0xdc0] ;  /* 0x0003700009147a20 */ /* 0x000fe20000410000 */
[----:B------:R-:W-:Y:S02]  /*0e80*/  PRMT R18, R8, 0x7610, R18 ;  /* 0x0000761008127816 */ /* 0x000fe40000000012 */
[----:B------:R-:W-:Y:S01]  /*0e90*/  PRMT R6, R21, 0x7610, R6 ;  /* 0x0000761015067816 */ /* 0x000fe20000000006 */
[----:B------:R-:W-:Y:S01]  /*0ea0*/  FFMA.FTZ R4, R17, c[0x0][0xdbc], R20 ;  /* 0x00036f0011047a23 */ /* 0x000fe20000010014 */
[----:B------:R-:W-:Y:S01]  /*0eb0*/  SHF.R.S32.HI R8, RZ, 0x1f, R3 ;  /* 0x0000001fff087819 */ /* 0x000fe20000011403 */
[----:B------:R-:W-:Y:S05]  /*0ec0*/  @!P1 BRA `(.L_x_30) ;  /* 0x0000042000009947 */ /* 0x000fea0003800000 */
[----:B------:R-:W-:-:S13]  /*0ed0*/  ISETP.NE.AND P0, PT, RZ, c[0x0][0xdc4], PT ;  /* 0x00037100ff007a0c */ /* 0x000fda0003f05270 */
[----:B------:R-:W-:Y:S05]  /*0ee0*/  @!P0 BRA `(.L_x_31) ;  /* 0x000001f000008947 */ /* 0x000fea0003800000 */
[----:B------:R-:W-:Y:S01]  /*0ef0*/  IMAD.MOV.U32 R19, RZ, RZ, c[0x0][0xdc4] ;  /* 0x00037100ff137624 */ /* 0x000fe200078e00ff */
[----:B------:R-:W-:Y:S02]  /*0f00*/  HADD2.F32 R17, -RZ, R18.H0_H0 ;  /* 0x20000012ff117230 */ /* 0x000fe40000004100 */
[----:B------:R-:W-:Y:S02]  /*0f10*/  HADD2.F32 R18, -RZ, R5.H0_H0 ;  /* 0x20000005ff127230 */ /* 0x000fe40000004100 */
[----:B------:R-:W-:Y:S01]  /*0f20*/  ISETP.NE.AND P2, PT, R19, 0x1, PT ;  /* 0x000000011300780c */ /* 0x000fe20003f45270 */
[----:B------:R-:W-:Y:S02]  /*0f30*/  HADD2.F32 R20, -RZ, R6.H0_H0 ;  /* 0x20000006ff147230 */ /* 0x000fe40000004100 */
[----:B------:R-:W-:Y:S01]  /*0f40*/  HADD2.F32 R5, -RZ, R16.H0_H0 ;  /* 0x20000010ff057230 */ /* 0x000fe20000004100 */
[----:B------:R-:W-:Y:S01]  /*0f50*/  FMUL.FTZ R16, R18, c[0x0][0xdc0] ;  /* 0x0003700012107a20 */ /* 0x000fe20000410000 */
[----:B------:R-:W-:Y:S01]  /*0f60*/  HADD2.F32 R19, -RZ, R6.H1_H1 ;  /* 0x30000006ff137230 */ /* 0x000fe20000004100 */
[----:B------:R-:W-:Y:S01]  /*0f70*/  FMUL.FTZ R6, R17, c[0x0][0xdc0] ;  /* 0x0003700011067a20 */ /* 0x000fe20000410000 */
[----:B------:R-:W-:Y:S01]  /*0f80*/  HADD2.F32 R7, -RZ, R7.H0_H0 ;  /* 0x20000007ff077230 */ /* 0x000fe20000004100 */
[----:B------:R-:W-:-:S05]  /*0f90*/  FMUL.FTZ R22, R20, c[0x0][0xdc0] ;  /* 0x0003700014167a20 */ /* 0x000fca0000410000 */
[----:B------:R-:W-:Y:S05]  /*0fa0*/  @P2 BRA `(.L_x_32) ;  /* 0x0000003000002947 */ /* 0x000fea0003800000 */
[----:B------:R-:W-:-:S04]  /*0fb0*/  LOP3.LUT P0, RZ, R2, 0xff, RZ, 0xc0, !PT ;  /* 0x000000ff02ff7812 */ /* 0x000fc8000780c0ff */
[----:B------:R-:W-:-:S04]  /*0fc0*/  FSETP.LT.AND P0, PT, |R9|, +INF , P0 ;  /* 0x7f8000000900780b */ /* 0x000fc80000701200 */
[----:B------:R-:W-:-:S04]  /*0fd0*/  SEL R2, RZ, 0x1, !P0 ;  /* 0x00000001ff027807 */ /* 0x000fc80004000000 */
.L_x_32:
[----:B------:R-:W-:Y:S05]  /*0fe0*/  @P2 BRA `(.L_x_33) ;  /* 0x0000003000002947 */ /* 0x000fea0003800000 */
[----:B------:R-:W-:-:S04]  /*0ff0*/  LOP3.LUT P0, RZ, R2, 0xff, RZ, 0xc0, !PT ;  /* 0x000000ff02ff7812 */ /* 0x000fc8000780c0ff */
[----:B------:R-:W-:-:S04]  /*1000*/  FSETP.LT.AND P0, PT, |R17|, +INF , P0 ;  /* 0x7f8000001100780b */ /* 0x000fc80000701200 */
[----:B------:R-:W-:-:S04]  /*1010*/  SEL R2, RZ, 0x1, !P0 ;  /* 0x00000001ff027807 */ /* 0x000fc80004000000 */
.L_x_33:
[----:B------:R-:W-:Y:S05]  /*1020*/  @P2 BRA `(.L_x_34) ;  /* 0x0000003000002947 */ /* 0x000fea0003800000 */
[----:B------:R-:W-:-:S04]  /*1030*/  LOP3.LUT P0, RZ, R2, 0xff, RZ, 0xc0, !PT ;  /* 0x000000ff02ff7812 */ /* 0x000fc8000780c0ff */
[----:B------:R-:W-:-:S04]  /*1040*/  FSETP.LT.AND P0, PT, |R18|, +INF , P0 ;  /* 0x7f8000001200780b */ /* 0x000fc80000701200 */
[----:B------:R-:W-:Y:S02]  /*1050*/  SEL R2, RZ, 0x1, !P0 ;  /* 0x00000001ff027807 */ /* 0x000fe40004000000 */
.L_x_34:
[----:B------:R-:W-:Y:S02]  /*1060*/  FFMA.FTZ R5, R5, c[0x0][0xdbc], R6 ;  /* 0x00036f0005057a23 */ /* 0x000fe40000010006 */
[----:B------:R-:W-:Y:S02]  /*1070*/  FFMA.FTZ R6, R7, c[0x0][0xdbc], R16 ;  /* 0x00036f0007067a23 */ /* 0x000fe40000010010 */
[----:B------:R-:W-:Y:S01]  /*1080*/  FFMA.FTZ R7, R19, c[0x0][0xdbc], R22 ;  /* 0x00036f0013077a23 */ /* 0x000fe20000010016 */
[----:B------:R-:W-:Y:S05]  /*1090*/  @P2 BRA `(.L_x_35) ;  /* 0x0000059000002947 */ /* 0x000fea0003800000 */
[----:B------:R-:W-:-:S04]  /*10a0*/  LOP3.LUT P0, RZ, R2, 0xff, RZ, 0xc0, !PT ;  /* 0x000000ff02ff7812 */ /* 0x000fc8000780c0ff */
[----:B------:R-:W-:-:S04]  /*10b0*/  FSETP.LT.AND P0, PT, |R20|, +INF , P0 ;  /* 0x7f8000001400780b */ /* 0x000fc80000701200 */
[----:B------:R-:W-:Y:S01]  /*10c0*/  SEL R2, RZ, 0x1, !P0 ;  /* 0x00000001ff027807 */ /* 0x000fe20004000000 */
[----:B------:R-:W-:Y:S05]  /*10d0*/  BRA `(.L_x_35) ;  /* 0x0000055000007947 */ /* 0x000fea0003800000 */
.L_x_31:
[----:B------:R-:W-:Y:S01]  /*10e0*/  LOP3.LUT P0, RZ, R2, 0xff, RZ, 0xc0, !PT ;  /* 0x000000ff02ff7812 */ /* 0x000fe2000780c0ff */
[----:B------:R-:W-:Y:S01]  /*10f0*/  IMAD.MOV.U32 R19, RZ, RZ, c[0x0][0xdc4] ;  /* 0x00037100ff137624 */ /* 0x000fe200078e00ff */
[----:B------:R-:W-:Y:S02]  /*1100*/  HADD2.F32 R16, -RZ, R16.H0_H0 ;  /* 0x20000010ff107230 */ /* 0x000fe40000004100 */
[----:B------:R-:W-:Y:S01]  /*1110*/  FSETP.LT.AND P0, PT, |R17|, +INF , P0 ;  /* 0x7f8000001100780b */ /* 0x000fe20000701200 */
[----:B------:R-:W-:Y:S02]  /*1120*/  HADD2.F32 R2, -RZ, R18.H0_H0 ;  /* 0x20000012ff027230 */ /* 0x000fe40000004100 */
[----:B------:R-:W-:Y:S01]  /*1130*/  HADD2.F32 R7, -RZ, R7.H0_H0 ;  /* 0x20000007ff077230 */ /* 0x000fe20000004100 */
[C---:B------:R-:W-:Y:S01]  /*1140*/  ISETP.NE.OR P2, PT, R19.reuse, 0x1, !P0 ;  /* 0x000000011300780c */ /* 0x040fe20004745670 */
[--C-:B------:R-:W-:Y:S01]  /*1150*/  HADD2.F32 R17, -RZ, R6.reuse.H1_H1 ;  /* 0x30000006ff117230 */ /* 0x100fe20000004100 */
[----:B------:R-:W-:Y:S01]  /*1160*/  ISETP.NE.AND P0, PT, R19, 0x1, P0 ;  /* 0x000000011300780c */ /* 0x000fe20000705270 */
[----:B------:R-:W-:-:S05]  /*1170*/  HADD2.F32 R18, -RZ, R6.H0_H0 ;  /* 0x20000006ff127230 */ /* 0x000fca0000004100 */
[----:B------:R-:W-:-:S05]  /*1180*/  FMUL.FTZ R20, R18, c[0x0][0xdc0] ;  /* 0x0003700012147a20 */ /* 0x000fca0000410000 */
[----:B------:R-:W-:Y:S01]  /*1190*/  @!P2 FSETP.LT.FTZ.AND P0, PT, |R9|, +INF , PT ;  /* 0x7f8000000900a80b */ /* 0x000fe20003f11200 */
[----:B------:R-:W-:Y:S01]  /*11a0*/  HADD2.F32 R9, -RZ, R5.H0_H0 ;  /* 0x20000005ff097230 */ /* 0x000fe20000004100 */
[----:B------:R-:W-:-:S04]  /*11b0*/  FMUL.FTZ R5, R2, c[0x0][0xdc0] ;  /* 0x0003700002057a20 */ /* 0x000fc80000410000 */
[----:B------:R-:W-:Y:S02]  /*11c0*/  FMUL.FTZ R6, R9, c[0x0][0xdc0] ;  /* 0x0003700009067a20 */ /* 0x000fe40000410000 */
[----:B------:R-:W-:Y:S02]  /*11d0*/  FFMA.FTZ R5, R16, c[0x0][0xdbc], R5 ;  /* 0x00036f0010057a23 */ /* 0x000fe40000010005 */
[----:B------:R-:W-:-:S03]  /*11e0*/  FFMA.FTZ R6, R7, c[0x0][0xdbc], R6 ;  /* 0x00036f0007067a23 */ /* 0x000fc60000010006 */
[----:B------:R-:W-:-:S04]  /*11f0*/  FSETP.LT.AND P0, PT, |R16|, +INF , P0 ;  /* 0x7f8000001000780b */ /* 0x000fc80000701200 */
[C---:B------:R-:W-:Y:S02]  /*1200*/  ISETP.NE.OR P2, PT, R19.reuse, 0x1, !P0 ;  /* 0x000000011300780c */ /* 0x040fe40004745670 */
[----:B------:R-:W-:-:S11]  /*1210*/  ISETP.NE.AND P0, PT, R19, 0x1, P0 ;  /* 0x000000011300780c */ /* 0x000fd60000705270 */
[----:B------:R-:W-:-:S13]  /*1220*/  @!P2 FSETP.LT.FTZ.AND P0, PT, |R2|, +INF , PT ;  /* 0x7f8000000200a80b */ /* 0x000fda0003f11200 */
[----:B------:R-:W-:Y:S01]  /*1230*/  FSETP.LT.AND P0, PT, |R7|, +INF , P0 ;  /* 0x7f8000000700780b */ /* 0x000fe20000701200 */
[----:B------:R-:W-:-:S03]  /*1240*/  FFMA.FTZ R7, R17, c[0x0][0xdbc], R20 ;  /* 0x00036f0011077a23 */ /* 0x000fc60000010014 */
[C---:B------:R-:W-:Y:S02]  /*1250*/  ISETP.NE.OR P2, PT, R19.reuse, 0x1, !P0 ;  /* 0x000000011300780c */ /* 0x040fe40004745670 */
[----:B------:R-:W-:-:S11]  /*1260*/  ISETP.NE.AND P0, PT, R19, 0x1, P0 ;  /* 0x000000011300780c */ /* 0x000fd60000705270 */
[----:B------:R-:W-:Y:S02]  /*1270*/  @!P2 FSETP.LT.FTZ.AND P0, PT, |R9|, +INF , PT ;  /* 0x7f8000000900a80b */ /* 0x000fe40003f11200 */
[----:B------:R-:W-:-:S11]  /*1280*/  ISETP.NE.AND P2, PT, R19, 0x1, PT ;  /* 0x000000011300780c */ /* 0x000fd60003f45270 */
[----:B------:R-:W-:-:S04]  /*1290*/  FSETP.LT.AND P0, PT, |R17|, +INF , P0 ;  /* 0x7f8000001100780b */ /* 0x000fc80000701200 */
[----:B------:R-:W-:Y:S01]  /*12a0*/  SEL R2, RZ, 0x1, !P0 ;  /* 0x00000001ff027807 */ /* 0x000fe20004000000 */
[----:B------:R-:W-:Y:S05]  /*12b0*/  @P2 BRA `(.L_x_35) ;  /* 0x0000037000002947 */ /* 0x000fea0003800000 */
[----:B------:R-:W-:-:S04]  /*12c0*/  FSETP.LT.AND P0, PT, |R18|, +INF , P0 ;  /* 0x7f8000001200780b */ /* 0x000fc80000701200 */
[----:B------:R-:W-:Y:S01]  /*12d0*/  SEL R2, RZ, 0x1, !P0 ;  /* 0x00000001ff027807 */ /* 0x000fe20004000000 */
[----:B------:R-:W-:Y:S05]  /*12e0*/  BRA `(.L_x_35) ;  /* 0x0000034000007947 */ /* 0x000fea0003800000 */
.L_x_30:
[----:B------:R-:W-:Y:S01]  /*12f0*/  FSETP.GEU.FTZ.AND P3, PT, |R17|, +INF , PT ;  /* 0x7f8000001100780b */ /* 0x000fe20003f7e200 */
[----:B------:R-:W-:Y:S01]  /*1300*/  IMAD.MOV.U32 R19, RZ, RZ, c[0x0][0xdc4] ;  /* 0x00037100ff137624 */ /* 0x000fe200078e00ff */
[----:B------:R-:W-:Y:S01]  /*1310*/  LOP3.LUT P0, RZ, R2, 0xff, RZ, 0xc0, !PT ;  /* 0x000000ff02ff7812 */ /* 0x000fe2000780c0ff */
[----:B------:R-:W-:Y:S02]  /*1320*/  HADD2.F32 R16, -RZ, R16.H0_H0 ;  /* 0x20000010ff107230 */ /* 0x000fe40000004100 */
[----:B------:R-:W-:Y:S01]  /*1330*/  HADD2.F32 R2, -RZ, R18.H0_H0 ;  /* 0x20000012ff027230 */ /* 0x000fe20000004100 */
[----:B------:R-:W-:Y:S01]  /*1340*/  PLOP3.LUT P0, PT, P0, P3, PT, 0x8a, 0x0 ;  /* 0x000000000000781c */ /* 0x000fe20000707172 */
[----:B------:R-:W-:Y:S02]  /*1350*/  HADD2.F32 R7, -RZ, R7.H0_H0 ;  /* 0x20000007ff077230 */ /* 0x000fe40000004100 */
[--C-:B------:R-:W-:Y:S01]  /*1360*/  HADD2.F32 R17, -RZ, R6.reuse.H1_H1 ;  /* 0x30000006ff117230 */ /* 0x100fe20000004100 */
[----:B------:R-:W-:Y:S01]  /*1370*/  FSETP.LT.AND P0, PT, |R9|, +INF , !P0 ;  /* 0x7f8000000900780b */ /* 0x000fe20004701200 */
[----:B------:R-:W-:-:S03]  /*1380*/  HADD2.F32 R18, -RZ, R6.H0_H0 ;  /* 0x20000006ff127230 */ /* 0x000fc60000004100 */
[----:B------:R-:W-:Y:S02]  /*1390*/  ISETP.NE.OR P2, PT, RZ, c[0x0][0xdc4], !P0 ;  /* 0x00037100ff007a0c */ /* 0x000fe40004745670 */
[----:B------:R-:W-:Y:S01]  /*13a0*/  ISETP.NE.AND P0, PT, RZ, c[0x0][0xdc4], P0 ;  /* 0x00037100ff007a0c */ /* 0x000fe20000705270 */
[----:B------:R-:W-:-:S10]  /*13b0*/  FMUL.FTZ R20, R18, c[0x0][0xdc0] ;  /* 0x0003700012147a20 */ /* 0x000fd40000410000 */
[----:B------:R-:W-:Y:S02]  /*13c0*/  @!P2 PLOP3.LUT P0, PT, P3, PT, PT, 0x8, 0x0 ;  /* 0x000000000000a81c */ /* 0x000fe40001f0e170 */
[----:B------:R-:W-:-:S11]  /*13d0*/  FSETP.GEU.FTZ.AND P3, PT, |R16|, +INF , PT ;  /* 0x7f8000001000780b */ /* 0x000fd60003f7e200 */
[C---:B------:R-:W-:Y:S02]  /*13e0*/  ISETP.NE.OR P2, PT, R19.reuse, 0x1, !P0 ;  /* 0x000000011300780c */ /* 0x040fe40004745670 */
[----:B------:R-:W-:-:S11]  /*13f0*/  ISETP.NE.AND P0, PT, R19, 0x1, P0 ;  /* 0x000000011300780c */ /* 0x000fd60000705270 */
[----:B------:R-:W-:Y:S01]  /*1400*/  @!P2 FSETP.LT.FTZ.AND P0, PT, |R9|, +INF , PT ;  /* 0x7f8000000900a80b */ /* 0x000fe20003f11200 */
[----:B------:R-:W-:Y:S01]  /*1410*/  HADD2.F32 R9, -RZ, R5.H0_H0 ;  /* 0x20000005ff097230 */ /* 0x000fe20000004100 */
[----:B------:R-:W-:-:S04]  /*1420*/  FMUL.FTZ R5, R2, c[0x0][0xdc0] ;  /* 0x0003700002057a20 */ /* 0x000fc80000410000 */
[----:B------:R-:W-:Y:S02]  /*1430*/  FMUL.FTZ R6, R9, c[0x0][0xdc0] ;  /* 0x0003700009067a20 */ /* 0x000fe40000410000 */
[----:B------:R-:W-:Y:S02]  /*1440*/  FFMA.FTZ R5, R16, c[0x0][0xdbc], R5 ;  /* 0x00036f0010057a23 */ /* 0x000fe40000010005 */
[----:B------:R-:W-:-:S03]  /*1450*/  FFMA.FTZ R6, R7, c[0x0][0xdbc], R6 ;  /* 0x00036f0007067a23 */ /* 0x000fc60000010006 */
[----:B------:R-:W-:-:S04]  /*1460*/  PLOP3.LUT P0, PT, P0, P3, PT, 0x8a, 0x0 ;  /* 0x000000000000781c */ /* 0x000fc80000707172 */
[----:B------:R-:W-:-:S04]  /*1470*/  FSETP.LT.AND P0, PT, |R2|, +INF , !P0 ;  /* 0x7f8000000200780b */ /* 0x000fc80004701200 */
[----:B------:R-:W-:Y:S02]  /*1480*/  ISETP.NE.OR P2, PT, RZ, c[0x0][0xdc4], !P0 ;  /* 0x00037100ff007a0c */ /* 0x000fe40004745670 */
[----:B------:R-:W-:-:S11]  /*1490*/  ISETP.NE.AND P0, PT, RZ, c[0x0][0xdc4], P0 ;  /* 0x00037100ff007a0c */ /* 0x000fd60000705270 */
[----:B------:R-:W-:Y:S02]  /*14a0*/  @!P2 PLOP3.LUT P0, PT, P3, PT, PT, 0x8, 0x0 ;  /* 0x000000000000a81c */ /* 0x000fe40001f0e170 */
[----:B------:R-:W-:Y:S01]  /*14b0*/  FSETP.GEU.FTZ.AND P3, PT, |R7|, +INF , PT ;  /* 0x7f8000000700780b */ /* 0x000fe20003f7e200 */
[----:B------:R-:W-:-:S10]  /*14c0*/  FFMA.FTZ R7, R17, c[0x0][0xdbc], R20 ;  /* 0x00036f0011077a23 */ /* 0x000fd40000010014 */
        /* <DEDUP_REMOVED lines=22> */
.L_x_35:
[----:B------:R-:W-:-:S04]  /*1630*/  LEA R16, P0, R3, R10, 0x4 ;  /* 0x0000000a03107211 */ /* 0x000fc800078020ff */
[C---:B------:R-:W-:Y:S02]  /*1640*/  LEA.HI.X R17, R3.reuse, R11, R8, 0x4, P0 ;  /* 0x0000000b03117211 */ /* 0x040fe400000f2408 */
[----:B------:R-:W-:-:S03]  /*1650*/  IADD3 R3, R3, c[0x0][0x0], RZ ;  /* 0x0000000003037a10 */ /* 0x000fc60007ffe0ff */
[----:B------:R0:W-:Y:S02]  /*1660*/  STG.E.128 [R16.64], R4 ;  /* 0x0000000410007986 */ /* 0x0001e4000c101d04 */
[----:B------:R-:W-:-:S05]  /*1670*/  IMAD.SHL.U32 R9, R3, 0x4, RZ ;  /* 0x0000000403097824 */ /* 0x000fca00078e00ff */
[C---:B------:R-:W-:Y:S02]  /*1680*/  ISETP.GE.AND P0, PT, R9.reuse, c[0x0][0x160], PT ;  /* 0x0000580009007a0c */ /* 0x040fe40003f06270 */
[----:B------:R-:W-:-:S13]  /*1690*/  ISETP.LT.AND P2, PT, R9, R0, PT ;  /* 0x000000000900720c */ /* 0x000fda0003f41270 */
[----:B0-----:R-:W-:Y:S05]  /*16a0*/  @!P0 BRA P2, `(.L_x_36) ;  /* 0xfffff71000008947 */ /* 0x001fea000103ffff */
.L_x_29:
[----:B------:R-:W-:Y:S05]  /*16b0*/  BSYNC B0 ;  /* 0x0000000000007941 */ /* 0x000fea0003800000 */
.L_x_21:
[----:B------:R-:W-:-:S13]  /*16c0*/  LOP3.LUT P0, RZ, R2, 0xff, RZ, 0xc0, !PT ;  /* 0x000000ff02ff7812 */ /* 0x000fda000780c0ff */
[----:B------:R-:W-:Y:S05]  /*16d0*/  @P0 EXIT ;  /* 0x000000000000094d */ /* 0x000fea0003800000 */
[----:B------:R-:W-:Y:S02]  /*16e0*/  IMAD.MOV.U32 R5, RZ, RZ, 0x1 ;  /* 0x00000001ff057424 */ /* 0x000fe400078e00ff */
[----:B------:R-:W-:Y:S02]  /*16f0*/  IMAD.MOV.U32 R2, RZ, RZ, c[0x0][0x168] ;  /* 0x00005a00ff027624 */ /* 0x000fe400078e00ff */
[----:B------:R-:W-:-:S05]  /*1700*/  IMAD.MOV.U32 R3, RZ, RZ, c[0x0][0x16c] ;  /* 0x00005b00ff037624 */ /* 0x000fca00078e00ff */
[----:B------:R-:W-:Y:S01]  /*1710*/  STG.E.STRONG.SYS [R2.64], R5 ;  /* 0x0000000502007986 */ /* 0x000fe2000c115904 */
[----:B------:R-:W-:Y:S05]  /*1720*/  EXIT ;  /* 0x000000000000794d */ /* 0x000fea0003800000 */
.L_x_37:
        /* <DEDUP_REMOVED lines=13> */
.L_x_153:


//--------------------- .text._Z25multi_tensor_apply_kernelI18TensorListMetadataILi3EE12AxpbyFunctorIN3c104HalfEfS4_EJffiEEvlPViT_T0_DpT1_ --------------------------
	.section	.text._Z25multi_tensor_apply_kernelI18TensorListMetadataILi3EE12AxpbyFunctorIN3c104HalfEfS4_EJffiEEvlPViT_T0_DpT1_,"ax",@progbits
	.sectioninfo	@"SHI_REGISTERS=32"
	.align	128
        .global         _Z25multi_tensor_apply_kernelI18TensorListMetadataILi3EE12AxpbyFunctorIN3c104HalfEfS4_EJffiEEvlPViT_T0_DpT1_
        .type           _Z25multi_tensor_apply_kernelI18TensorListMetadataILi3EE12AxpbyFunctorIN3c104HalfEfS4_EJffiEEvlPViT_T0_DpT1_,@function
        .size           _Z25multi_tensor_apply_kernelI18TensorListMetadataILi3EE12AxpbyFunctorIN3c104HalfEfS4_EJffiEEvlPViT_T0_DpT1_,(.L_x_154 - _Z25multi_tensor_apply_kernelI18TensorListMetadataILi3EE12AxpbyFunctorIN3c104HalfEfS4_EJffiEEvlPViT_T0_DpT1_)
        .other          _Z25multi_tensor_apply_kernelI18TensorListMetadataILi3EE12AxpbyFunctorIN3c104HalfEfS4_EJffiEEvlPViT_T0_DpT1_,@"STO_CUDA_ENTRY STV_DEFAULT"
_Z25multi_tensor_apply_kernelI18TensorListMetadataILi3EE12AxpbyFunctorIN3c104HalfEfS4_EJffiEEvlPViT_T0_DpT1_:
.text._Z25multi_tensor_apply_kernelI18TensorListMetadataILi3EE12AxpbyFunctorIN3c104HalfEfS4_EJffiEEvlPViT_T0_DpT1_:
        /* <DEDUP_REMOVED lines=30> */
.L_x_38:
[----:B------:R-:W-:-:S05]  /*01e0*/  IMAD.MOV.U32 R2, RZ, RZ, 0x1 ;  /* 0x00000001ff027424 */ /* 0x000fca00078e00ff */
[----:B------:R-:W-:-:S04]  /*01f0*/  ISETP.LE.AND P0, PT, R2, c[0x0][0x160], PT ;  /* 0x0000580002007a0c */ /* 0x000fc80003f03270 */
[----:B------:R-:W-:-:S13]  /*0200*/  ISETP.LT.OR P0, PT, R0, 0x1, !P0 ;  /* 0x000000010000780c */ /* 0x000fda0004701670 */
[----:B------:R-:W-:Y:S05]  /*0210*/  @P0 BRA `(.L_x_40) ;  /* 0x0000155000000947 */ /* 0x000fea0003800000 */
[----:B------:R-:W0:Y:S01]  /*0220*/  S2R R3, SR_TID.X ;  /* 0x0000000000037919 */ /* 0x000e220000002100 */
[----:B------:R-:W-:Y:S02]  /*0230*/  IMAD.MOV.U32 R2, RZ, RZ, 0x1 ;  /* 0x00000001ff027424 */ /* 0x000fe400078e00ff */
[----:B------:R-:W-:-:S04]  /*0240*/  IMAD.MOV.U32 R4, RZ, RZ, RZ ;  /* 0x000000ffff047224 */ /* 0x000fc800078e00ff */
.L_x_47:
[----:B0-----:R-:W-:Y:S01]  /*0250*/  IMAD.IADD R5, R3, 0x1, R4 ;  /* 0x0000000103057824 */ /* 0x001fe200078e0204 */
[----:B------:R-:W-:Y:S01]  /*0260*/  PRMT R28, RZ, 0x7610, R28 ;  /* 0x00007610ff1c7816 */ /* 0x000fe2000000001c */
[----:B------:R-:W-:Y:S01]  /*0270*/  IMAD.MOV.U32 R6, RZ, RZ, RZ ;  /* 0x000000ffff067224 */ /* 0x000fe200078e00ff */
[----:B------:R-:W-:Y:S02]  /*0280*/  PRMT R8, RZ, 0x7610, R8 ;  /* 0x00007610ff087816 */ /* 0x000fe40000000008 */
[C---:B------:R-:W-:Y:S02]  /*0290*/  ISETP.GE.AND P3, PT, R5.reuse, c[0x0][0x160], PT ;  /* 0x0000580005007a0c */ /* 0x040fe40003f66270 */
[----:B------:R-:W-:-:S02]  /*02a0*/  IADD3 R7, R5, c[0x0][0x0], RZ ;  /* 0x0000000005077a10 */ /* 0x000fc40007ffe0ff */
[-C--:B------:R-:W-:Y:S02]  /*02b0*/  ISETP.LT.AND P3, PT, R5, R0.reuse, !P3 ;  /* 0x000000000500720c */ /* 0x080fe40005f61270 */
[C---:B------:R-:W-:Y:S02]  /*02c0*/  IADD3 R9, R7.reuse, c[0x0][0x0], RZ ;  /* 0x0000000007097a10 */ /* 0x040fe40007ffe0ff */
[----:B------:R-:W-:Y:S02]  /*02d0*/  ISETP.GE.AND P2, PT, R7, c[0x0][0x160], PT ;  /* 0x0000580007007a0c */ /* 0x000fe40003f46270 */
[----:B------:R-:W-:Y:S02]  /*02e0*/  IADD3 R23, R9, c[0x0][0x0], RZ ;  /* 0x0000000009177a10 */ /* 0x000fe40007ffe0ff */
[-C--:B------:R-:W-:Y:S02]  /*02f0*/  ISETP.LT.AND P2, PT, R7, R0.reuse, !P2 ;  /* 0x000000000700720c */ /* 0x080fe40005741270 */
[----:B------:R-:W-:Y:S01]  /*0300*/  ISETP.GE.AND P0, PT, R23, c[0x0][0x160], PT ;  /* 0x0000580017007a0c */ /* 0x000fe20003f06270 */
[----:B------:R-:W-:Y:S01]  /*0310*/  IMAD.MOV.U32 R29, RZ, RZ, RZ ;  /* 0x000000ffff1d7224 */ /* 0x000fe200078e00ff */
[----:B------:R-:W-:Y:S01]  /*0320*/  ISETP.GE.AND P1, PT, R9, c[0x0][0x160], PT ;  /* 0x0000580009007a0c */ /* 0x000fe20003f26270 */
[----:B------:R-:W-:Y:S01]  /*0330*/  @P3 IMAD.WIDE R18, R5, 0x2, R14 ;  /* 0x0000000205123825 */ /* 0x000fe200078e020e */
[----:B------:R-:W-:-:S02]  /*0340*/  ISETP.LT.AND P0, PT, R23, R0, !P0 ;  /* 0x000000001700720c */ /* 0x000fc40004701270 */
[----:B------:R-:W-:Y:S01]  /*0350*/  ISETP.LT.AND P1, PT, R9, R0, !P1 ;  /* 0x000000000900720c */ /* 0x000fe20004f21270 */
[----:B------:R-:W-:Y:S01]  /*0360*/  @P3 IMAD.WIDE R16, R5, 0x4, R12 ;  /* 0x0000000405103825 */ /* 0x000fe200078e020c */
[----:B------:R0:W2:Y:S03]  /*0370*/  @P3 LDG.E.U16 R28, [R18.64] ;  /* 0x00000004121c3981 */ /* 0x0000a6000c1e1500 */
[----:B------:R-:W-:Y:S01]  /*0380*/  @P2 IMAD.WIDE R24, R7, 0x2, R14 ;  /* 0x0000000207182825 */ /* 0x000fe200078e020e */
[----:B------:R1:W3:Y:S04]  /*0390*/  @P3 LDG.E R6, [R16.64] ;  /* 0x0000000410063981 */ /* 0x0002e8000c1e1900 */
[----:B------:R4:W5:Y:S02]  /*03a0*/  @P2 LDG.E.U16 R8, [R24.64] ;  /* 0x0000000418082981 */ /* 0x000964000c1e1500 */
[----:B----4-:R-:W-:-:S05]  /*03b0*/  @P0 IMAD.WIDE R24, R23, 0x4, R12 ;  /* 0x0000000417180825 */ /* 0x010fca00078e020c */
[----:B------:R4:W5:Y:S01]  /*03c0*/  @P0 LDG.E R29, [R24.64] ;  /* 0x00000004181d0981 */ /* 0x000962000c1e1900 */
[----:B------:R-:W-:Y:S01]  /*03d0*/  PRMT R26, RZ, 0x7610, R26 ;  /* 0x00007610ff1a7816 */ /* 0x000fe2000000001a */
[----:B0-----:R-:W-:-:S04]  /*03e0*/  @P1 IMAD.WIDE R18, R9, 0x2, R14 ;  /* 0x0000000209121825 */ /* 0x001fc800078e020e */
[----:B------:R-:W-:Y:S01]  /*03f0*/  IMAD.MOV.U32 R22, RZ, RZ, RZ ;  /* 0x000000ffff167224 */ /* 0x000fe200078e00ff */
[----:B------:R0:W5:Y:S01]  /*0400*/  @P1 LDG.E.U16 R26, [R18.64] ;  /* 0x00000004121a1981 */ /* 0x000162000c1e1500 */
[----:B-1----:R-:W-:-:S05]  /*0410*/  @P2 IMAD.WIDE R16, R7, 0x4, R12 ;  /* 0x0000000407102825 */ /* 0x002fca00078e020c */
[----:B------:R1:W5:Y:S01]  /*0420*/  @P2 LDG.E R22, [R16.64] ;  /* 0x0000000410162981 */ /* 0x000362000c1e1900 */
[----:B0-----:R-:W-:Y:S01]  /*0430*/  IMAD.MOV.U32 R19, RZ, RZ, c[0x0][0xdc4] ;  /* 0x00037100ff137624 */ /* 0x001fe200078e00ff */
[----:B------:R-:W-:Y:S01]  /*0440*/  PRMT R18, RZ, 0x7610, R18 ;  /* 0x00007610ff127816 */ /* 0x000fe20000000012 */
[----:B------:R-:W-:-:S03]  /*0450*/  IMAD.MOV.U32 R27, RZ, RZ, RZ ;  /* 0x000000ffff1b7224 */ /* 0x000fc600078e00ff */
[----:B------:R-:W-:Y:S01]  /*0460*/  ISETP.NE.AND P4, PT, R19, -0x1, PT ;  /* 0xffffffff1300780c */ /* 0x000fe20003f85270 */
[----:B-1----:R-:W-:-:S04]  /*0470*/  @P0 IMAD.WIDE R16, R23, 0x2, R14 ;  /* 0x0000000217100825 */ /* 0x002fc800078e020e */
[----:B------:R-:W-:Y:S01]  /*0480*/  @P1 IMAD.WIDE R20, R9, 0x4, R12 ;  /* 0x0000000409141825 */ /* 0x000fe200078e020c */
[----:B------:R3:W5:Y:S04]  /*0490*/  @P0 LDG.E.U16 R18, [R16.64] ;  /* 0x0000000410120981 */ /* 0x000768000c1e1500 */
[----:B------:R0:W5:Y:S01]  /*04a0*/  @P1 LDG.E R27, [R20.64] ;  /* 0x00000004141b1981 */ /* 0x000162000c1e1900 */
[----:B--2---:R-:W-:Y:S01]  /*04b0*/  HADD2.F32 R28, -RZ, R28.H0_H0 ;  /* 0x2000001cff1c7230 */ /* 0x004fe20000004100 */
[----:B---3--:R-:W-:-:S04]  /*04c0*/  FMUL.FTZ R17, R6, c[0x0][0xdc0] ;  /* 0x0003700006117a20 */ /* 0x008fc80000410000 */
[----:B0-----:R-:W-:-:S05]  /*04d0*/  FFMA.FTZ R20, R28, c[0x0][0xdbc], R17 ;  /* 0x00036f001c147a23 */ /* 0x001fca0000010011 */
[----:B------:R-:W-:Y:S01]  /*04e0*/  F2FP.PACK_AB R17, RZ, R20 ;  /* 0x00000014ff11723e */ /* 0x000fe200000000ff */
[----:B------:R-:W-:Y:S05]  /*04f0*/  @!P4 BRA `(.L_x_41) ;  /* 0x000004000000c947 */ /* 0x000fea0003800000 */
[----:B----4-:R-:W-:-:S13]  /*0500*/  ISETP.NE.AND P4, PT, RZ, c[0x0][0xdc4], PT ;  /* 0x00037100ff007a0c */ /* 0x010fda0003f85270 */
[----:B------:R-:W-:Y:S05]  /*0510*/  @!P4 BRA `(.L_x_42) ;  /* 0x000001e00000c947 */ /* 0x000fea0003800000 */
[----:B------:R-:W-:Y:S01]  /*0520*/  ISETP.NE.AND P5, PT, R19, 0x1, PT ;  /* 0x000000011300780c */ /* 0x000fe20003fa5270 */
[----:B-----5:R-:W-:Y:S01]  /*0530*/  HADD2.F32 R8, -RZ, R8.H0_H0 ;  /* 0x20000008ff087230 */ /* 0x020fe20000004100 */
[----:B------:R-:W-:Y:S01]  /*0540*/  FMUL.FTZ R19, R22, c[0x0][0xdc0] ;  /* 0x0003700016137a20 */ /* 0x000fe20000410000 */
[----:B------:R-:W-:Y:S01]  /*0550*/  HADD2.F32 R26, -RZ, R26.H0_H0 ;  /* 0x2000001aff1a7230 */ /* 0x000fe20000004100 */
[----:B------:R-:W-:Y:S01]  /*0560*/  FMUL.FTZ R21, R27, c[0x0][0xdc0] ;  /* 0x000370001b157a20 */ /* 0x000fe20000410000 */
[----:B------:R-:W-:Y:S01]  /*0570*/  HADD2.F32 R18, -RZ, R18.H0_H0 ;  /* 0x20000012ff127230 */ /* 0x000fe20000004100 */
[----:B------:R-:W-:Y:S02]  /*0580*/  FMUL.FTZ R25, R29, c[0x0][0xdc0] ;  /* 0x000370001d197a20 */ /* 0x000fe40000410000 */
[----:B------:R-:W-:Y:S02]  /*0590*/  FFMA.FTZ R8, R8, c[0x0][0xdbc], R19 ;  /* 0x00036f0008087a23 */ /* 0x000fe40000010013 */
[----:B------:R-:W-:-:S02]  /*05a0*/  FFMA.FTZ R21, R26, c[0x0][0xdbc], R21 ;  /* 0x00036f001a157a23 */ /* 0x000fc40000010015 */
[----:B------:R-:W-:Y:S01]  /*05b0*/  FFMA.FTZ R18, R18, c[0x0][0xdbc], R25 ;  /* 0x00036f0012127a23 */ /* 0x000fe20000010019 */
[----:B------:R-:W-:Y:S05]  /*05c0*/  @P5 BRA `(.L_x_43) ;  /* 0x0000003000005947 */ /* 0x000fea0003800000 */
[----:B------:R-:W-:-:S04]  /*05d0*/  LOP3.LUT P4, RZ, R2, 0xff, RZ, 0xc0, !PT ;  /* 0x000000ff02ff7812 */ /* 0x000fc8000788c0ff */
[----:B------:R-:W-:-:S04]  /*05e0*/  FSETP.LT.AND P4, PT, |R6|, +INF , P4 ;  /* 0x7f8000000600780b */ /* 0x000fc80002781200 */
[----:B------:R-:W-:-:S04]  /*05f0*/  SEL R2, RZ, 0x1, !P4 ;  /* 0x00000001ff027807 */ /* 0x000fc80006000000 */
.L_x_43:
[----:B------:R-:W-:Y:S05]  /*0600*/  @P5 BRA `(.L_x_44) ;  /* 0x0000003000005947 */ /* 0x000fea0003800000 */
[----:B------:R-:W-:-:S04]  /*0610*/  LOP3.LUT P4, RZ, R2, 0xff, RZ, 0xc0, !PT ;  /* 0x000000ff02ff7812 */ /* 0x000fc8000788c0ff */
[----:B------:R-:W-:-:S04]  /*0620*/  FSETP.LT.AND P4, PT, |R22|, +INF , P4 ;  /* 0x7f8000001600780b */ /* 0x000fc80002781200 */
[----:B------:R-:W-:-:S04]  /*0630*/  SEL R2, RZ, 0x1, !P4 ;  /* 0x00000001ff027807 */ /* 0x000fc80006000000 */
.L_x_44:
[----:B------:R-:W-:Y:S05]  /*0640*/  @P5 BRA `(.L_x_45) ;  /* 0x0000003000005947 */ /* 0x000fea0003800000 */
[----:B------:R-:W-:-:S04]  /*0650*/  LOP3.LUT P4, RZ, R2, 0xff, RZ, 0xc0, !PT ;  /* 0x000000ff02ff7812 */ /* 0x000fc8000788c0ff */
[----:B------:R-:W-:-:S04]  /*0660*/  FSETP.LT.AND P4, PT, |R27|, +INF , P4 ;  /* 0x7f8000001b00780b */ /* 0x000fc80002781200 */
[----:B------:R-:W-:Y:S02]  /*0670*/  SEL R2, RZ, 0x1, !P4 ;  /* 0x00000001ff027807 */ /* 0x000fe40006000000 */
.L_x_45:
        /* <DEDUP_REMOVED lines=8> */
.L_x_42:
[----:B------:R-:W-:Y:S01]  /*0700*/  LOP3.LUT P4, RZ, R2, 0xff, RZ, 0xc0, !PT ;  /* 0x000000ff02ff7812 */ /* 0x000fe2000788c0ff */
[----:B-----5:R-:W-:Y:S01]  /*0710*/  HADD2.F32 R8, -RZ, R8.H0_H0 ;  /* 0x20000008ff087230 */ /* 0x020fe20000004100 */
[----:B------:R-:W-:Y:S01]  /*0720*/  FMUL.FTZ R21, R22, c[0x0][0xdc0] ;  /* 0x0003700016157a20 */ /* 0x000fe20000410000 */
[----:B------:R-:W-:Y:S01]  /*0730*/  HADD2.F32 R26, -RZ, R26.H0_H0 ;  /* 0x2000001aff1a7230 */ /* 0x000fe20000004100 */
[----:B------:R-:W-:Y:S01]  /*0740*/  FSETP.LT.AND P4, PT, |R28|, +INF , P4 ;  /* 0x7f8000001c00780b */ /* 0x000fe20002781200 */
[----:B------:R-:W-:-:S03]  /*0750*/  HADD2.F32 R18, -RZ, R18.H0_H0 ;  /* 0x20000012ff127230 */ /* 0x000fc60000004100 */
[C---:B------:R-:W-:Y:S02]  /*0760*/  ISETP.NE.OR P5, PT, R19.reuse, 0x1, !P4 ;  /* 0x000000011300780c */ /* 0x040fe400067a5670 */
[----:B------:R-:W-:-:S11]  /*0770*/  ISETP.NE.AND P4, PT, R19, 0x1, P4 ;  /* 0x000000011300780c */ /* 0x000fd60002785270 */
[----:B------:R-:W-:Y:S01]  /*0780*/  @!P5 FSETP.LT.FTZ.AND P4, PT, |R6|, +INF , PT ;  /* 0x7f8000000600d80b */ /* 0x000fe20003f91200 */
[----:B------:R-:W-:-:S05]  /*0790*/  FFMA.FTZ R6, R8, c[0x0][0xdbc], R21 ;  /* 0x00036f0008067a23 */ /* 0x000fca0000010015 */
[----:B------:R-:W-:-:S07]  /*07a0*/  F2FP.PACK_AB R6, RZ, R6 ;  /* 0x00000006ff06723e */ /* 0x000fce00000000ff */
[----:B------:R-:W-:-:S04]  /*07b0*/  FSETP.LT.AND P4, PT, |R8|, +INF , P4 ;  /* 0x7f8000000800780b */ /* 0x000fc80002781200 */
[C---:B------:R-:W-:Y:S02]  /*07c0*/  ISETP.NE.OR P5, PT, R19.reuse, 0x1, !P4 ;  /* 0x000000011300780c */ /* 0x040fe400067a5670 */
[----:B------:R-:W-:-:S11]  /*07d0*/  ISETP.NE.AND P4, PT, R19, 0x1, P4 ;  /* 0x000000011300780c */ /* 0x000fd60002785270 */
[----:B------:R-:W-:-:S13]  /*07e0*/  @!P5 FSETP.LT.FTZ.AND P4, PT, |R22|, +INF , PT ;  /* 0x7f8000001600d80b */ /* 0x000fda0003f91200 */
[----:B------:R-:W-:-:S04]  /*07f0*/  FSETP.LT.AND P4, PT, |R26|, +INF , P4 ;  /* 0x7f8000001a00780b */ /* 0x000fc80002781200 */
[C---:B------:R-:W-:Y:S02]  /*0800*/  ISETP.NE.OR P5, PT, R19.reuse, 0x1, !P4 ;  /* 0x000000011300780c */ /* 0x040fe400067a5670 */
[----:B------:R-:W-:-:S11]  /*0810*/  ISETP.NE.AND P4, PT, R19, 0x1, P4 ;  /* 0x000000011300780c */ /* 0x000fd60002785270 */
[C---:B------:R-:W-:Y:S01]  /*0820*/  @!P5 FSETP.LT.FTZ.AND P4, PT, |R27|.reuse, +INF , PT ;  /* 0x7f8000001b00d80b */ /* 0x040fe20003f91200 */
[----:B------:R-:W-:Y:S01]  /*0830*/  FMUL.FTZ R27, R27, c[0x0][0xdc0] ;  /* 0x000370001b1b7a20 */ /* 0x000fe20000410000 */
[----:B------:R-:W-:Y:S01]  /*0840*/  ISETP.NE.AND P5, PT, R19, 0x1, PT ;  /* 0x000000011300780c */ /* 0x000fe20003fa5270 */
[----:B------:R-:W-:Y:S02]  /*0850*/  FMUL.FTZ R19, R29, c[0x0][0xdc0] ;  /* 0x000370001d137a20 */ /* 0x000fe40000410000 */
[----:B------:R-:W-:-:S05]  /*0860*/  FFMA.FTZ R21, R26, c[0x0][0xdbc], R27 ;  /* 0x00036f001a157a23 */ /* 0x000fca000001001b */
[----:B------:R-:W-:-:S03]  /*0870*/  F2FP.PACK_AB R21, RZ, R21 ;  /* 0x00000015ff15723e */ /* 0x000fc600000000ff */
[C---:B------:R-:W-:Y:S01]  /*0880*/  FSETP.LT.AND P4, PT, |R18|.reuse, +INF , P4 ;  /* 0x7f8000001200780b */ /* 0x040fe20002781200 */
[----:B------:R-:W-:-:S03]  /*0890*/  FFMA.FTZ R18, R18, c[0x0][0xdbc], R19 ;  /* 0x00036f0012127a23 */ /* 0x000fc60000010013 */
[----:B------:R-:W-:Y:S02]  /*08a0*/  SEL R2, RZ, 0x1, !P4 ;  /* 0x00000001ff027807 */ /* 0x000fe40006000000 */
[----:B------:R-:W-:Y:S01]  /*08b0*/  F2FP.PACK_AB R18, RZ, R18 ;  /* 0x00000012ff12723e */ /* 0x000fe200000000ff */
[----:B------:R-:W-:Y:S05]  /*08c0*/  @P5 BRA `(.L_x_46) ;  /* 0x0000036000005947 */ /* 0x000fea0003800000 */
[----:B------:R-:W-:-:S04]  /*08d0*/  FSETP.LT.AND P4, PT, |R29|, +INF , P4 ;  /* 0x7f8000001d00780b */ /* 0x000fc80002781200 */
[----:B------:R-:W-:Y:S01]  /*08e0*/  SEL R2, RZ, 0x1, !P4 ;  /* 0x00000001ff027807 */ /* 0x000fe20006000000 */
[----:B------:R-:W-:Y:S05]  /*08f0*/  BRA `(.L_x_46) ;  /* 0x0000033000007947 */ /* 0x000fea0003800000 */
.L_x_41:
[----:B----4-:R-:W-:Y:S01]  /*0900*/  FSETP.GEU.FTZ.AND P5, PT, |R28|, +INF , PT ;  /* 0x7f8000001c00780b */ /* 0x010fe20003fbe200 */
[----:B-----5:R-:W-:Y:S01]  /*0910*/  HADD2.F32 R8, -RZ, R8.H0_H0 ;  /* 0x20000008ff087230 */ /* 0x020fe20000004100 */
[----:B------:R-:W-:Y:S01]  /*0920*/  LOP3.LUT P4, RZ, R2, 0xff, RZ, 0xc0, !PT ;  /* 0x000000ff02ff7812 */ /* 0x000fe2000788c0ff */
[----:B------:R-:W-:Y:S01]  /*0930*/  HADD2.F32 R26, -RZ, R26.H0_H0 ;  /* 0x2000001aff1a7230 */ /* 0x000fe20000004100 */
[----:B------:R-:W-:Y:S01]  /*0940*/  FMUL.FTZ R21, R22, c[0x0][0xdc0] ;  /* 0x0003700016157a20 */ /* 0x000fe20000410000 */
[----:B------:R-:W-:Y:S01]  /*0950*/  HADD2.F32 R18, -RZ, R18.H0_H0 ;  /* 0x20000012ff127230 */ /* 0x000fe20000004100 */
[----:B------:R-:W-:Y:S01]  /*0960*/  PLOP3.LUT P4, PT, P4, P5, PT, 0x8a, 0x0 ;  /* 0x000000000000781c */ /* 0x000fe2000278b172 */
[----:B------:R-:W-:-:S03]  /*0970*/  FMUL.FTZ R25, R29, c[0x0][0xdc0] ;  /* 0x000370001d197a20 */ /* 0x000fc60000410000 */
        /* <DEDUP_REMOVED lines=26> */
[C---:B------:R-:W-:Y:S01]  /*0b20*/  @!P5 FSETP.LT.FTZ.AND P4, PT, |R27|.reuse, +INF , PT ;  /* 0x7f8000001b00d80b */ /* 0x040fe20003f91200 */
[----:B------:R-:W-:Y:S01]  /*0b30*/  FMUL.FTZ R27, R27, c[0x0][0xdc0] ;  /* 0x000370001b1b7a20 */ /* 0x000fe20000410000 */
[C---:B------:R-:W-:Y:S01]  /*0b40*/  FSETP.GEU.FTZ.AND P5, PT, |R18|.reuse, +INF , PT ;  /* 0x7f8000001200780b */ /* 0x040fe20003fbe200 */
[----:B------:R-:W-:Y:S02]  /*0b50*/  FFMA.FTZ R18, R18, c[0x0][0xdbc], R25 ;  /* 0x00036f0012127a23 */ /* 0x000fe40000010019 */
[----:B------:R-:W-:-:S03]  /*0b60*/  FFMA.FTZ R21, R26, c[0x0][0xdbc], R27 ;  /* 0x00036f001a157a23 */ /* 0x000fc6000001001b */
[----:B------:R-:W-:Y:S02]  /*0b70*/  F2FP.PACK_AB R18, RZ, R18 ;  /* 0x00000012ff12723e */ /* 0x000fe400000000ff */
[----:B------:R-:W-:-:S03]  /*0b80*/  F2FP.PACK_AB R21, RZ, R21 ;  /* 0x00000015ff15723e */ /* 0x000fc600000000ff */
        /* <DEDUP_REMOVED lines=10> */
.L_x_46:
[----:B------:R-:W-:Y:S01]  /*0c30*/  PRMT R20, R17, 0x7610, R20 ;  /* 0x0000761011147816 */ /* 0x000fe20000000014 */
[----:B------:R-:W-:Y:S01]  /*0c40*/  @P3 IMAD.WIDE R16, R5, 0x2, R10 ;  /* 0x0000000205103825 */ /* 0x000fe200078e020a */
[----:B------:R-:W-:Y:S02]  /*0c50*/  PRMT R22, R6, 0x7610, R22 ;  /* 0x0000761006167816 */ /* 0x000fe40000000016 */
[----:B------:R-:W-:Y:S01]  /*0c60*/  PRMT R24, R18, 0x7610, R24 ;  /* 0x0000761012187816 */ /* 0x000fe20000000018 */
[----:B------:R-:W-:Y:S01]  /*0c70*/  IMAD.MOV.U32 R5, RZ, RZ, c[0x0][0x0] ;  /* 0x00000000ff057624 */ /* 0x000fe200078e00ff */
[----:B------:R0:W-:Y:S01]  /*0c80*/  @P3 STG.E.U16 [R16.64], R20 ;  /* 0x0000001410003986 */ /* 0x0001e2000c101504 */
[----:B------:R-:W-:-:S04]  /*0c90*/  @P2 IMAD.WIDE R6, R7, 0x2, R10 ;  /* 0x0000000207062825 */ /* 0x000fc800078e020a */
[--C-:B------:R-:W-:Y:S01]  /*0ca0*/  @P1 IMAD.WIDE R8, R9, 0x2, R10.reuse ;  /* 0x0000000209081825 */ /* 0x100fe200078e020a */
[----:B------:R0:W-:Y:S03]  /*0cb0*/  @P2 STG.E.U16 [R6.64], R22 ;  /* 0x0000001606002986 */ /* 0x0001e6000c101504 */
[----:B------:R-:W-:Y:S01]  /*0cc0*/  @P0 IMAD.WIDE R18, R23, 0x2, R10 ;  /* 0x0000000217120825 */ /* 0x000fe200078e020a */
[----:B------:R0:W-:Y:S03]  /*0cd0*/  @P1 STG.E.U16 [R8.64], R21 ;  /* 0x0000001508001986 */ /* 0x0001e6000c101504 */
[----:B------:R-:W-:Y:S01]  /*0ce0*/  IMAD R4, R5, 0x4, R4 ;  /* 0x0000000405047824 */ /* 0x000fe200078e0204 */
[----:B------:R0:W-:Y:S04]  /*0cf0*/  @P0 STG.E.U16 [R18.64], R24 ;  /* 0x0000001812000986 */ /* 0x0001e8000c101504 */
[----:B------:R-:W-:-:S02]  /*0d00*/  ISETP.GE.AND P0, PT, R4, c[0x0][0x160], PT ;  /* 0x0000580004007a0c */ /* 0x000fc40003f06270 */
[----:B------:R-:W-:-:S13]  /*0d10*/  ISETP.LT.AND P1, PT, R4, R0, PT ;  /* 0x000000000400720c */ /* 0x000fda0003f21270 */
[----:B0-----:R-:W-:Y:S05]  /*0d20*/  @!P0 BRA P1, `(.L_x_47) ;  /* 0xfffff52000008947 */ /* 0x001fea000083ffff */
[----:B------:R-:W-:Y:S05]  /*0d30*/  BRA `(.L_x_40) ;  /* 0x00000a3000007947 */ /* 0x000fea0003800000 */
.L_x_39:
        /* <DEDUP_REMOVED lines=11> */
.L_x_55:
[----:B------:R-:W-:-:S04]  /*0df0*/  IMAD.WIDE R18, R3, 0x8, R14 ;  /* 0x0000000803127825 */ /* 0x000fc800078e020e */
[----:B------:R-:W-:Y:S01]  /*0e00*/  IMAD.WIDE R4, R3, 0x10, R12 ;  /* 0x0000001003047825 */ /* 0x000fe200078e020c */
[----:B------:R-:W2:Y:S05]  /*0e10*/  LDG.E.64 R8, [R18.64] ;  /* 0x0000000412087981 */ /* 0x000eaa000c1e1b00 */
[----:B------:R-:W3:Y:S01]  /*0e20*/  LDG.E.128 R4, [R4.64] ;  /* 0x0000000404047981 */ /* 0x000ee2000c1e1d00 */
[----:B--2---:R-:W-:Y:S01]  /*0e30*/  HADD2.F32 R20, -RZ, R8.H0_H0 ;  /* 0x20000008ff147230 */ /* 0x004fe20000004100 */
[----:B---3--:R-:W-:-:S04]  /*0e40*/  FMUL.FTZ R17, R4, c[0x0][0xdc0] ;  /* 0x0003700004117a20 */ /* 0x008fc80000410000 */
[----:B------:R-:W-:Y:S01]  /*0e50*/  FFMA.FTZ R16, R20, c[0x0][0xdbc], R17 ;  /* 0x00036f0014107a23 */ /* 0x000fe20000010011 */
[--C-:B------:R-:W-:Y:S02]  /*0e60*/  SHF.R.U64 R17, R8, 0x10, R9.reuse ;  /* 0x0000001008117819 */ /* 0x100fe40000001209 */
[----:B------:R-:W-:-:S03]  /*0e70*/  SHF.R.U32.HI R8, RZ, 0x10, R9 ;  /* 0x00000010ff087819 */ /* 0x000fc60000011609 */
[----:B------:R-:W0:Y:S01]  /*0e80*/  F2F.F16.F32 R16, R16 ;  /* 0x0000001000107304 */ /* 0x000e220000200800 */
[----:B------:R-:W-:Y:S02]  /*0e90*/  PRMT R17, R8, 0x5410, R17 ;  /* 0x0000541008117816 */ /* 0x000fe40000000011 */
[----:B------:R-:W-:Y:S01]  /*0ea0*/  SHF.R.S32.HI R8, RZ, 0x1f, R3 ;  /* 0x0000001fff087819 */ /* 0x000fe20000011403 */
[----:B------:R-:W-:Y:S05]  /*0eb0*/  @!P1 BRA `(.L_x_49) ;  /* 0x0000047000009947 */ /* 0x000fea0003800000 */
[----:B------:R-:W-:-:S13]  /*0ec0*/  ISETP.NE.AND P0, PT, RZ, c[0x0][0xdc4], PT ;  /* 0x00037100ff007a0c */ /* 0x000fda0003f05270 */
[----:B------:R-:W-:Y:S05]  /*0ed0*/  @!P0 BRA `(.L_x_50) ;  /* 0x0000022000008947 */ /* 0x000fea0003800000 */
[----:B------:R-:W-:Y:S01]  /*0ee0*/  IMAD.MOV.U32 R21, RZ, RZ, c[0x0][0xdc4] ;  /* 0x00037100ff157624 */ /* 0x000fe200078e00ff */
[----:B------:R-:W-:Y:S01]  /*0ef0*/  HADD2.F32 R18, -RZ, R17.H1_H1 ;  /* 0x30000011ff127230 */ /* 0x000fe20000004100 */
[----:B------:R-:W-:Y:S01]  /*0f00*/  FMUL.FTZ R19, R5, c[0x0][0xdc0] ;  /* 0x0003700005137a20 */ /* 0x000fe20000410000 */
[----:B------:R-:W-:Y:S01]  /*0f10*/  HADD2.F32 R9, -RZ, R9.H0_H0 ;  /* 0x20000009ff097230 */ /* 0x000fe20000004100 */
[----:B------:R-:W-:Y:S01]  /*0f20*/  FMUL.FTZ R20, R6, c[0x0][0xdc0] ;  /* 0x0003700006147a20 */ /* 0x000fe20000410000 */
[----:B------:R-:W-:Y:S01]  /*0f30*/  ISETP.NE.AND P2, PT, R21, 0x1, PT ;  /* 0x000000011500780c */ /* 0x000fe20003f45270 */
[----:B------:R-:W-:Y:S01]  /*0f40*/  HADD2.F32 R17, -RZ, R17.H0_H0 ;  /* 0x20000011ff117230 */ /* 0x000fe20000004100 */
[----:B------:R-:W-:Y:S02]  /*0f50*/  FFMA.FTZ R18, R18, c[0x0][0xdbc], R19 ;  /* 0x00036f0012127a23 */ /* 0x000fe40000010013 */
[----:B------:R-:W-:Y:S02]  /*0f60*/  FMUL.FTZ R22, R7, c[0x0][0xdc0] ;  /* 0x0003700007167a20 */ /* 0x000fe40000410000 */
[----:B------:R-:W-:Y:S01]  /*0f70*/  FFMA.FTZ R20, R9, c[0x0][0xdbc], R20 ;  /* 0x00036f0009147a23 */ /* 0x000fe20000010014 */
[----:B------:R-:W-:Y:S01]  /*0f80*/  F2FP.PACK_AB R18, RZ, R18 ;  /* 0x00000012ff12723e */ /* 0x000fe200000000ff */
[----:B------:R-:W-:-:S03]  /*0f90*/  FFMA.FTZ R17, R17, c[0x0][0xdbc], R22 ;  /* 0x00036f0011117a23 */ /* 0x000fc60000010016 */
[----:B------:R-:W-:Y:S02]  /*0fa0*/  PRMT R9, R18, 0x7610, R9 ;  /* 0x0000761012097816 */ /* 0x000fe40000000009 */
[----:B------:R-:W-:Y:S02]  /*0fb0*/  F2FP.PACK_AB R20, RZ, R20 ;  /* 0x00000014ff14723e */ /* 0x000fe400000000ff */
[----:B------:R-:W-:Y:S01]  /*0fc0*/  F2FP.PACK_AB R17, RZ, R17 ;  /* 0x00000011ff11723e */ /* 0x000fe200000000ff */
[----:B------:R-:W-:Y:S05]  /*0fd0*/  @P2 BRA `(.L_x_51) ;  /* 0x0000003000002947 */ /* 0x000fea0003800000 */
[----:B------:R-:W-:-:S04]  /*0fe0*/  LOP3.LUT P0, RZ, R2, 0xff, RZ, 0xc0, !PT ;  /* 0x000000ff02ff7812 */ /* 0x000fc8000780c0ff */
[----:B------:R-:W-:-:S04]  /*0ff0*/  FSETP.LT.AND P0, PT, |R4|, +INF , P0 ;  /* 0x7f8000000400780b */ /* 0x000fc80000701200 */
[----:B------:R-:W-:-:S04]  /*1000*/  SEL R2, RZ, 0x1, !P0 ;  /* 0x00000001ff027807 */ /* 0x000fc80004000000 */
.L_x_51:
[----:B------:R-:W-:Y:S05]  /*1010*/  @P2 BRA `(.L_x_52) ;  /* 0x0000003000002947 */ /* 0x000fea0003800000 */
[----:B------:R-:W-:-:S04]  /*1020*/  LOP3.LUT P0, RZ, R2, 0xff, RZ, 0xc0, !PT ;  /* 0x000000ff02ff7812 */ /* 0x000fc8000780c0ff */
[----:B------:R-:W-:-:S04]  /*1030*/  FSETP.LT.AND P0, PT, |R5|, +INF , P0 ;  /* 0x7f8000000500780b */ /* 0x000fc80000701200 */
[----:B------:R-:W-:-:S04]  /*1040*/  SEL R2, RZ, 0x1, !P0 ;  /* 0x00000001ff027807 */ /* 0x000fc80004000000 */
.L_x_52:
[----:B------:R-:W-:Y:S05]  /*1050*/  @P2 BRA `(.L_x_53) ;  /* 0x0000003000002947 */ /* 0x000fea0003800000 */
[----:B------:R-:W-:-:S04]  /*1060*/  LOP3.LUT P0, RZ, R2, 0xff, RZ, 0xc0, !PT ;  /* 0x000000ff02ff7812 */ /* 0x000fc8000780c0ff */
[----:B------:R-:W-:-:S04]  /*1070*/  FSETP.LT.AND P0, PT, |R6|, +INF , P0 ;  /* 0x7f8000000600780b */ /* 0x000fc80000701200 */
[----:B------:R-:W-:Y:S02]  /*1080*/  SEL R2, RZ, 0x1, !P0 ;  /* 0x00000001ff027807 */ /* 0x000fe40004000000 */
.L_x_53:
[----:B------:R-:W-:Y:S02]  /*1090*/  PRMT R5, R20, 0x7610, R5 ;  /* 0x0000761014057816 */ /* 0x000fe40000000005 */
[----:B------:R-:W-:Y:S01]  /*10a0*/  PRMT R18, R17, 0x7610, R18 ;  /* 0x0000761011127816 */ /* 0x000fe20000000012 */
[----:B------:R-:W-:Y:S05]  /*10b0*/  @P2 BRA `(.L_x_54) ;  /* 0x000005d000002947 */ /* 0x000fea0003800000 */
[----:B------:R-:W-:-:S04]  /*10c0*/  LOP3.LUT P0, RZ, R2, 0xff, RZ, 0xc0, !PT ;  /* 0x000000ff02ff7812 */ /* 0x000fc8000780c0ff */
[----:B------:R-:W-:-:S04]  /*10d0*/  FSETP.LT.AND P0, PT, |R7|, +INF , P0 ;  /* 0x7f8000000700780b */ /* 0x000fc80000701200 */
[----:B------:R-:W-:Y:S01]  /*10e0*/  SEL R2, RZ, 0x1, !P0 ;  /* 0x00000001ff027807 */ /* 0x000fe20004000000 */
[----:B------:R-:W-:Y:S05]  /*10f0*/  BRA `(.L_x_54) ;  /* 0x0000059000007947 */ /* 0x000fea0003800000 */
.L_x_50:
[----:B------:R-:W-:Y:S01]  /*1100*/  LOP3.LUT P0, RZ, R2, 0xff, RZ, 0xc0, !PT ;  /* 0x000000ff02ff7812 */ /* 0x000fe2000780c0ff */
[----:B------:R-:W-:Y:S01]  /*1110*/  IMAD.MOV.U32 R19, RZ, RZ, c[0x0][0xdc4] ;  /* 0x00037100ff137624 */ /* 0x000fe200078e00ff */
[----:B------:R-:W-:Y:S01]  /*1120*/  HADD2.F32 R2, -RZ, R17.H1_H1 ;  /* 0x30000011ff027230 */ /* 0x000fe20000004100 */
[----:B------:R-:W-:Y:S01]  /*1130*/  FMUL.FTZ R18, R7, c[0x0][0xdc0] ;  /* 0x0003700007127a20 */ /* 0x000fe20000410000 */
[----:B------:R-:W-:Y:S01]  /*1140*/  FSETP.LT.AND P0, PT, |R20|, +INF , P0 ;  /* 0x7f8000001400780b */ /* 0x000fe20000701200 */
[----:B------:R-:W-:Y:S02]  /*1150*/  HADD2.F32 R9, -RZ, R9.H0_H0 ;  /* 0x20000009ff097230 */ /* 0x000fe40000004100 */
[----:B------:R-:W-:Y:S01]  /*1160*/  HADD2.F32 R17, -RZ, R17.H0_H0 ;  /* 0x20000011ff117230 */ /* 0x000fe20000004100 */
[C---:B------:R-:W-:Y:S02]  /*1170*/  ISETP.NE.OR P2, PT, R19.reuse, 0x1, !P0 ;  /* 0x000000011300780c */ /* 0x040fe40004745670 */
[----:B------:R-:W-:-:S02]  /*1180*/  ISETP.NE.AND P0, PT, R19, 0x1, P0 ;  /* 0x000000011300780c */ /* 0x000fc40000705270 */
[----:B------:R-:W-:-:S05]  /*1190*/  FFMA.FTZ R18, R17, c[0x0][0xdbc], R18 ;  /* 0x00036f0011127a23 */ /* 0x000fca0000010012 */
[----:B------:R-:W-:-:S04]  /*11a0*/  F2FP.PACK_AB R18, RZ, R18 ;  /* 0x00000012ff12723e */ /* 0x000fc800000000ff */
[----:B------:R-:W-:Y:S01]  /*11b0*/  @!P2 FSETP.LT.FTZ.AND P0, PT, |R4|, +INF , PT ;  /* 0x7f8000000400a80b */ /* 0x000fe20003f11200 */
[----:B------:R-:W-:-:S04]  /*11c0*/  FMUL.FTZ R4, R6, c[0x0][0xdc0] ;  /* 0x0003700006047a20 */ /* 0x000fc80000410000 */
[----:B------:R-:W-:-:S05]  /*11d0*/  FFMA.FTZ R4, R9, c[0x0][0xdbc], R4 ;  /* 0x00036f0009047a23 */ /* 0x000fca0000010004 */
[----:B------:R-:W-:-:S03]  /*11e0*/  F2FP.PACK_AB R4, RZ, R4 ;  /* 0x00000004ff04723e */ /* 0x000fc600000000ff */
[----:B------:R-:W-:-:S04]  /*11f0*/  FSETP.LT.AND P0, PT, |R2|, +INF , P0 ;  /* 0x7f8000000200780b */ /* 0x000fc80000701200 */
[C---:B------:R-:W-:Y:S02]  /*1200*/  ISETP.NE.OR P2, PT, R19.reuse, 0x1, !P0 ;  /* 0x000000011300780c */ /* 0x040fe40004745670 */
[----:B------:R-:W-:-:S11]  /*1210*/  ISETP.NE.AND P0, PT, R19, 0x1, P0 ;  /* 0x000000011300780c */ /* 0x000fd60000705270 */
[C---:B------:R-:W-:Y:S01]  /*1220*/  @!P2 FSETP.LT.FTZ.AND P0, PT, |R5|.reuse, +INF , PT ;  /* 0x7f8000000500a80b */ /* 0x040fe20003f11200 */
[----:B------:R-:W-:-:S04]  /*1230*/  FMUL.FTZ R5, R5, c[0x0][0xdc0] ;  /* 0x0003700005057a20 */ /* 0x000fc80000410000 */
[----:B------:R-:W-:-:S05]  /*1240*/  FFMA.FTZ R5, R2, c[0x0][0xdbc], R5 ;  /* 0x00036f0002057a23 */ /* 0x000fca0000010005 */
[----:B------:R-:W-:-:S03]  /*1250*/  F2FP.PACK_AB R5, RZ, R5 ;  /* 0x00000005ff05723e */ /* 0x000fc600000000ff */
[----:B------:R-:W-:Y:S02]  /*1260*/  FSETP.LT.AND P0, PT, |R9|, +INF , P0 ;  /* 0x7f8000000900780b */ /* 0x000fe40000701200 */
[----:B------:R-:W-:Y:S02]  /*1270*/  PRMT R9, R5, 0x7610, R9 ;  /* 0x0000761005097816 */ /* 0x000fe40000000009 */
[C---:B------:R-:W-:Y:S02]  /*1280*/  ISETP.NE.OR P2, PT, R19.reuse, 0x1, !P0 ;  /* 0x000000011300780c */ /* 0x040fe40004745670 */
[----:B------:R-:W-:Y:S02]  /*1290*/  ISETP.NE.AND P0, PT, R19, 0x1, P0 ;  /* 0x000000011300780c */ /* 0x000fe40000705270 */
[----:B------:R-:W-:-:S09]  /*12a0*/  PRMT R5, R4, 0x7610, R5 ;  /* 0x0000761004057816 */ /* 0x000fd20000000005 */
        /* <DEDUP_REMOVED lines=8> */
.L_x_49:
[----:B------:R-:W-:Y:S01]  /*1330*/  FSETP.GEU.FTZ.AND P3, PT, |R20|, +INF , PT ;  /* 0x7f8000001400780b */ /* 0x000fe20003f7e200 */
[----:B------:R-:W-:Y:S01]  /*1340*/  IMAD.MOV.U32 R19, RZ, RZ, c[0x0][0xdc4] ;  /* 0x00037100ff137624 */ /* 0x000fe200078e00ff */
[----:B------:R-:W-:Y:S01]  /*1350*/  LOP3.LUT P0, RZ, R2, 0xff, RZ, 0xc0, !PT ;  /* 0x000000ff02ff7812 */ /* 0x000fe2000780c0ff */
[----:B------:R-:W-:Y:S01]  /*1360*/  HADD2.F32 R2, -RZ, R17.H1_H1 ;  /* 0x30000011ff027230 */ /* 0x000fe20000004100 */
[----:B------:R-:W-:Y:S01]  /*1370*/  FMUL.FTZ R18, R7, c[0x0][0xdc0] ;  /* 0x0003700007127a20 */ /* 0x000fe20000410000 */
[----:B------:R-:W-:Y:S01]  /*1380*/  HADD2.F32 R9, -RZ, R9.H0_H0 ;  /* 0x20000009ff097230 */ /* 0x000fe20000004100 */
[----:B------:R-:W-:Y:S01]  /*1390*/  PLOP3.LUT P0, PT, P0, P3, PT, 0x8a, 0x0 ;  /* 0x000000000000781c */ /* 0x000fe20000707172 */
[----:B------:R-:W-:-:S03]  /*13a0*/  HADD2.F32 R17, -RZ, R17.H0_H0 ;  /* 0x20000011ff117230 */ /* 0x000fc60000004100 */
[----:B------:R-:W-:Y:S02]  /*13b0*/  FSETP.LT.AND P0, PT, |R4|, +INF , !P0 ;  /* 0x7f8000000400780b */ /* 0x000fe40004701200 */
[----:B------:R-:W-:Y:S02]  /*13c0*/  FFMA.FTZ R18, R17, c[0x0][0xdbc], R18 ;  /* 0x00036f0011127a23 */ /* 0x000fe40000010012 */
[----:B------:R-:W-:Y:S02]  /*13d0*/  ISETP.NE.OR P2, PT, RZ, c[0x0][0xdc4], !P0 ;  /* 0x00037100ff007a0c */ /* 0x000fe40004745670 */
[----:B------:R-:W-:Y:S02]  /*13e0*/  ISETP.NE.AND P0, PT, RZ, c[0x0][0xdc4], P0 ;  /* 0x00037100ff007a0c */ /* 0x000fe40000705270 */
[----:B------:R-:W-:-:S09]  /*13f0*/  F2FP.PACK_AB R18, RZ, R18 ;  /* 0x00000012ff12723e */ /* 0x000fd200000000ff */
        /* <DEDUP_REMOVED lines=16> */
[C---:B------:R-:W-:Y:S01]  /*1500*/  @!P2 FSETP.LT.FTZ.AND P0, PT, |R5|.reuse, +INF , PT ;  /* 0x7f8000000500a80b */ /* 0x040fe20003f11200 */
[----:B------:R-:W-:-:S04]  /*1510*/  FMUL.FTZ R5, R5, c[0x0][0xdc0] ;  /* 0x0003700005057a20 */ /* 0x000fc80000410000 */
[----:B------:R-:W-:-:S05]  /*1520*/  FFMA.FTZ R5, R2, c[0x0][0xdbc], R5 ;  /* 0x00036f0002057a23 */ /* 0x000fca0000010005 */
[----:B------:R-:W-:-:S03]  /*1530*/  F2FP.PACK_AB R5, RZ, R5 ;  /* 0x00000005ff05723e */ /* 0x000fc600000000ff */
[----:B------:R-:W-:Y:S02]  /*1540*/  PLOP3.LUT P0, PT, P0, P3, PT, 0x8a, 0x0 ;  /* 0x000000000000781c */ /* 0x000fe40000707172 */
[----:B------:R-:W-:Y:S02]  /*1550*/  PRMT R9, R5, 0x7610, R9 ;  /* 0x0000761005097816 */ /* 0x000fe40000000009 */
[----:B------:R-:W-:Y:S02]  /*1560*/  FSETP.LT.AND P0, PT, |R6|, +INF , !P0 ;  /* 0x7f8000000600780b */ /* 0x000fe40004701200 */
[----:B------:R-:W-:Y:S02]  /*1570*/  PRMT R5, R4, 0x7610, R5 ;  /* 0x0000761004057816 */ /* 0x000fe40000000005 */
        /* <DEDUP_REMOVED lines=17> */
.L_x_54:
        /* <DEDUP_REMOVED lines=13> */
.L_x_48:
[----:B------:R-:W-:Y:S05]  /*1760*/  BSYNC B0 ;  /* 0x0000000000007941 */ /* 0x000fea0003800000 */
.L_x_40:
[----:B------:R-:W-:-:S13]  /*1770*/  LOP3.LUT P0, RZ, R2, 0xff, RZ, 0xc0, !PT ;  /* 0x000000ff02ff7812 */ /* 0x000fda000780c0ff */
[----:B------:R-:W-:Y:S05]  /*1780*/  @P0 EXIT ;  /* 0x000000000000094d */ /* 0x000fea0003800000 */
[----:B------:R-:W-:Y:S02]  /*1790*/  IMAD.MOV.U32 R5, RZ, RZ, 0x1 ;  /* 0x00000001ff057424 */ /* 0x000fe400078e00ff */
[----:B------:R-:W-:Y:S02]  /*17a0*/  IMAD.MOV.U32 R2, RZ, RZ, c[0x0][0x168] ;  /* 0x00005a00ff027624 */ /* 0x000fe400078e00ff */
[----:B------:R-:W-:-:S05]  /*17b0*/  IMAD.MOV.U32 R3, RZ, RZ, c[0x0][0x16c] ;  /* 0x00005b00ff037624 */ /* 0x000fca00078e00ff */
[----:B------:R-:W-:Y:S01]  /*17c0*/  STG.E.STRONG.SYS [R2.64], R5 ;  /* 0x0000000502007986 */ /* 0x000fe2000c115904 */
[----:B------:R-:W-:Y:S05]  /*17d0*/  EXIT ;  /* 0x000000000000794d */ /* 0x000fea0003800000 */
.L_x_56:
        /* <DEDUP_REMOVED lines=10> */
.L_x_154:


//--------------------- .text._Z25multi_tensor_apply_kernelI18TensorListMetadataILi3EE12AxpbyFunctorIN3c104HalfEffEJffiEEvlPViT_T0_DpT1_ --------------------------
	.section	.text._Z25multi_tensor_apply_kernelI18TensorListMetadataILi3EE12AxpbyFunctorIN3c104HalfEffEJffiEEvlPViT_T0_DpT1_,"ax",@progbits
	.sectioninfo	@"SHI_REGISTERS=32"
	.align	128
        .global         _Z25multi_tensor_apply_kernelI18TensorListMetadataILi3EE12AxpbyFunctorIN3c104HalfEffEJffiEEvlPViT_T0_DpT1_
        .type           _Z25multi_tensor_apply_kernelI18TensorListMetadataILi3EE12AxpbyFunctorIN3c104HalfEffEJffiEEvlPViT_T0_DpT1_,@function
        .size           _Z25multi_tensor_apply_kernelI18TensorListMetadataILi3EE12AxpbyFunctorIN3c104HalfEffEJffiEEvlPViT_T0_DpT1_,(.L_x_155 - _Z25multi_tensor_apply_kernelI18TensorListMetadataILi3EE12AxpbyFunctorIN3c104HalfEffEJffiEEvlPViT_T0_DpT1_)
        .other          _Z25multi_tensor_apply_kernelI18TensorListMetadataILi3EE12AxpbyFunctorIN3c104HalfEffEJffiEEvlPViT_T0_DpT1_,@"STO_CUDA_ENTRY STV_DEFAULT"
_Z25multi_tensor_apply_kernelI18TensorListMetadataILi3EE12AxpbyFunctorIN3c104HalfEffEJffiEEvlPViT_T0_DpT1_:
.text._Z25multi_tensor_apply_kernelI18TensorListMetadataILi3EE12AxpbyFunctorIN3c104HalfEffEJffiEEvlPViT_T0_DpT1_:
        /* <DEDUP_REMOVED lines=30> */
.L_x_57:
[----:B------:R-:W-:-:S05]  /*01e0*/  IMAD.MOV.U32 R0, RZ, RZ, 0x1 ;  /* 0x00000001ff007424 */ /* 0x000fca00078e00ff */
[----:B------:R-:W-:-:S04]  /*01f0*/  ISETP.LE.AND P0, PT, R0, c[0x0][0x160], PT ;  /* 0x0000580000007a0c */ /* 0x000fc80003f03270 */
[----:B------:R-:W-:-:S13]  /*0200*/  ISETP.LT.OR P0, PT, R2, 0x1, !P0 ;  /* 0x000000010200780c */ /* 0x000fda0004701670 */
[----:B------:R-:W-:Y:S05]  /*0210*/  @P0 BRA `(.L_x_59) ;  /* 0x0000132000000947 */ /* 0x000fea0003800000 */
[----:B------:R-:W0:Y:S01]  /*0220*/  S2R R3, SR_TID.X ;  /* 0x0000000000037919 */ /* 0x000e220000002100 */
[----:B------:R-:W-:Y:S02]  /*0230*/  IMAD.MOV.U32 R0, RZ, RZ, 0x1 ;  /* 0x00000001ff007424 */ /* 0x000fe400078e00ff */
[----:B------:R-:W-:-:S04]  /*0240*/  IMAD.MOV.U32 R8, RZ, RZ, RZ ;  /* 0x000000ffff087224 */ /* 0x000fc800078e00ff */
.L_x_66:
[----:B0-----:R-:W-:Y:S01]  /*0250*/  IMAD.IADD R9, R3, 0x1, R8 ;  /* 0x0000000103097824 */ /* 0x001fe200078e0208 */
[----:B------:R-:W-:Y:S01]  /*0260*/  PRMT R28, RZ, 0x7610, R28 ;  /* 0x00007610ff1c7816 */ /* 0x000fe2000000001c */
[----:B------:R-:W-:Y:S01]  /*0270*/  IMAD.MOV.U32 R10, RZ, RZ, RZ ;  /* 0x000000ffff0a7224 */ /* 0x000fe200078e00ff */
        /* <DEDUP_REMOVED lines=9> */
[----:B------:R-:W-:Y:S02]  /*0310*/  ISETP.LT.AND P2, PT, R11, R2, !P2 ;  /* 0x000000020b00720c */ /* 0x000fe40005741270 */
[----:B------:R-:W-:Y:S01]  /*0320*/  ISETP.GE.AND P0, PT, R23, c[0x0][0x160], PT ;  /* 0x0000580017007a0c */ /* 0x000fe20003f06270 */
[----:B------:R-:W-:-:S03]  /*0330*/  @P3 IMAD.WIDE R18, R9, 0x2, R16 ;  /* 0x0000000209123825 */ /* 0x000fc600078e0210 */
[----:B------:R-:W-:Y:S01]  /*0340*/  ISETP.LT.AND P0, PT, R23, R2, !P0 ;  /* 0x000000021700720c */ /* 0x000fe20004701270 */
[----:B------:R-:W-:Y:S01]  /*0350*/  @P3 IMAD.WIDE R14, R9, 0x4, R6 ;  /* 0x00000004090e3825 */ /* 0x000fe200078e0206 */
[----:B------:R0:W2:Y:S01]  /*0360*/  @P3 LDG.E.U16 R28, [R18.64] ;  /* 0x00000004121c3981 */ /* 0x0000a2000c1e1500 */
[----:B------:R-:W-:Y:S02]  /*0370*/  PRMT R26, RZ, 0x7610, R26 ;  /* 0x00007610ff1a7816 */ /* 0x000fe4000000001a */
[----:B------:R-:W-:Y:S01]  /*0380*/  IMAD.MOV.U32 R22, RZ, RZ, RZ ;  /* 0x000000ffff167224 */ /* 0x000fe200078e00ff */
[----:B------:R1:W3:Y:S01]  /*0390*/  @P3 LDG.E R10, [R14.64] ;  /* 0x000000040e0a3981 */ /* 0x0002e2000c1e1900 */
[----:B------:R-:W-:-:S04]  /*03a0*/  @P2 IMAD.WIDE R24, R11, 0x2, R16 ;  /* 0x000000020b182825 */ /* 0x000fc800078e0210 */
[----:B0-----:R-:W-:Y:S01]  /*03b0*/  @P1 IMAD.WIDE R18, R13, 0x2, R16 ;  /* 0x000000020d121825 */ /* 0x001fe200078e0210 */
[----:B------:R0:W5:Y:S03]  /*03c0*/  @P2 LDG.E.U16 R12, [R24.64] ;  /* 0x00000004180c2981 */ /* 0x000166000c1e1500 */
[--C-:B-1----:R-:W-:Y:S01]  /*03d0*/  @P2 IMAD.WIDE R14, R11, 0x4, R6.reuse ;  /* 0x000000040b0e2825 */ /* 0x102fe200078e0206 */
[----:B------:R1:W5:Y:S03]  /*03e0*/  @P1 LDG.E.U16 R26, [R18.64] ;  /* 0x00000004121a1981 */ /* 0x000366000c1e1500 */
[----:B------:R-:W-:Y:S01]  /*03f0*/  IMAD.MOV.U32 R29, RZ, RZ, RZ ;  /* 0x000000ffff1d7224 */ /* 0x000fe200078e00ff */
[----:B------:R4:W5:Y:S01]  /*0400*/  @P2 LDG.E R22, [R14.64] ;  /* 0x000000040e162981 */ /* 0x000962000c1e1900 */
[----:B0-----:R-:W-:Y:S01]  /*0410*/  @P0 IMAD.WIDE R24, R23, 0x4, R6 ;  /* 0x0000000417180825 */ /* 0x001fe200078e0206 */
[----:B-1----:R-:W-:-:S04]  /*0420*/  PRMT R18, RZ, 0x7610, R18 ;  /* 0x00007610ff127816 */ /* 0x002fc80000000012 */
[----:B------:R0:W5:Y:S01]  /*0430*/  @P0 LDG.E R29, [R24.64] ;  /* 0x00000004181d0981 */ /* 0x000162000c1e1900 */
[----:B----4-:R-:W-:-:S05]  /*0440*/  @P0 IMAD.WIDE R14, R23, 0x2, R16 ;  /* 0x00000002170e0825 */ /* 0x010fca00078e0210 */
[----:B------:R0:W5:Y:S01]  /*0450*/  @P0 LDG.E.U16 R18, [R14.64] ;  /* 0x000000040e120981 */ /* 0x000162000c1e1500 */
[----:B------:R-:W-:Y:S02]  /*0460*/  IMAD.MOV.U32 R27, RZ, RZ, RZ ;  /* 0x000000ffff1b7224 */ /* 0x000fe400078e00ff */
[----:B------:R-:W-:-:S05]  /*0470*/  @P1 IMAD.WIDE R20, R13, 0x4, R6 ;  /* 0x000000040d141825 */ /* 0x000fca00078e0206 */
[----:B------:R1:W5:Y:S02]  /*0480*/  @P1 LDG.E R27, [R20.64] ;  /* 0x00000004141b1981 */ /* 0x000364000c1e1900 */
[----:B-1----:R-:W-:-:S05]  /*0490*/  IMAD.MOV.U32 R20, RZ, RZ, c[0x0][0xdc4] ;  /* 0x00037100ff147624 */ /* 0x002fca00078e00ff */
[----:B------:R-:W-:Y:S01]  /*04a0*/  ISETP.NE.AND P4, PT, R20, -0x1, PT ;  /* 0xffffffff1400780c */ /* 0x000fe20003f85270 */
[----:B--2---:R-:W-:Y:S01]  /*04b0*/  HADD2.F32 R28, -RZ, R28.H0_H0 ;  /* 0x2000001cff1c7230 */ /* 0x004fe20000004100 */
[----:B---3--:R-:W-:-:S04]  /*04c0*/  FMUL.FTZ R19, R10, c[0x0][0xdc0] ;  /* 0x000370000a137a20 */ /* 0x008fc80000410000 */
[----:B------:R-:W-:-:S07]  /*04d0*/  FFMA.FTZ R19, R28, c[0x0][0xdbc], R19 ;  /* 0x00036f001c137a23 */ /* 0x000fce0000010013 */
[----:B------:R-:W-:Y:S05]  /*04e0*/  @!P4 BRA `(.L_x_60) ;  /* 0x000003a00000c947 */ /* 0x000fea0003800000 */
[----:B0-----:R-:W-:-:S13]  /*04f0*/  ISETP.NE.AND P4, PT, RZ, c[0x0][0xdc4], PT ;  /* 0x00037100ff007a0c */ /* 0x001fda0003f85270 */
[----:B------:R-:W-:Y:S05]  /*0500*/  @!P4 BRA `(.L_x_61) ;  /* 0x000001b00000c947 */ /* 0x000fea0003800000 */
[----:B------:R-:W-:Y:S01]  /*0510*/  ISETP.NE.AND P5, PT, R20, 0x1, PT ;  /* 0x000000011400780c */ /* 0x000fe20003fa5270 */
[----:B-----5:R-:W-:Y:S01]  /*0520*/  HADD2.F32 R12, -RZ, R12.H0_H0 ;  /* 0x2000000cff0c7230 */ /* 0x020fe20000004100 */
[----:B------:R-:W-:Y:S01]  /*0530*/  FMUL.FTZ R21, R22, c[0x0][0xdc0] ;  /* 0x0003700016157a20 */ /* 0x000fe20000410000 */
[----:B------:R-:W-:Y:S01]  /*0540*/  HADD2.F32 R26, -RZ, R26.H0_H0 ;  /* 0x2000001aff1a7230 */ /* 0x000fe20000004100 */
[----:B------:R-:W-:Y:S01]  /*0550*/  FMUL.FTZ R25, R27, c[0x0][0xdc0] ;  /* 0x000370001b197a20 */ /* 0x000fe20000410000 */
[----:B------:R-:W-:Y:S01]  /*0560*/  HADD2.F32 R18, -RZ, R18.H0_H0 ;  /* 0x20000012ff127230 */ /* 0x000fe20000004100 */
[----:B------:R-:W-:Y:S02]  /*0570*/  FFMA.FTZ R21, R12, c[0x0][0xdbc], R21 ;  /* 0x00036f000c157a23 */ /* 0x000fe40000010015 */
[----:B------:R-:W-:-:S05]  /*0580*/  FMUL.FTZ R15, R29, c[0x0][0xdc0] ;  /* 0x000370001d0f7a20 */ /* 0x000fca0000410000 */
[----:B------:R-:W-:Y:S05]  /*0590*/  @P5 BRA `(.L_x_62) ;  /* 0x0000003000005947 */ /* 0x000fea0003800000 */
[----:B------:R-:W-:-:S04]  /*05a0*/  LOP3.LUT P4, RZ, R0, 0xff, RZ, 0xc0, !PT ;  /* 0x000000ff00ff7812 */ /* 0x000fc8000788c0ff */
[----:B------:R-:W-:-:S04]  /*05b0*/  FSETP.LT.AND P4, PT, |R10|, +INF , P4 ;  /* 0x7f8000000a00780b */ /* 0x000fc80002781200 */
[----:B------:R-:W-:-:S04]  /*05c0*/  SEL R0, RZ, 0x1, !P4 ;  /* 0x00000001ff007807 */ /* 0x000fc80006000000 */
.L_x_62:
[----:B------:R-:W-:Y:S05]  /*05d0*/  @P5 BRA `(.L_x_63) ;  /* 0x0000003000005947 */ /* 0x000fea0003800000 */
[----:B------:R-:W-:-:S04]  /*05e0*/  LOP3.LUT P4, RZ, R0, 0xff, RZ, 0xc0, !PT ;  /* 0x000000ff00ff7812 */ /* 0x000fc8000788c0ff */
[----:B------:R-:W-:-:S04]  /*05f0*/  FSETP.LT.AND P4, PT, |R22|, +INF , P4 ;  /* 0x7f8000001600780b */ /* 0x000fc80002781200 */
[----:B------:R-:W-:-:S04]  /*0600*/  SEL R0, RZ, 0x1, !P4 ;  /* 0x00000001ff007807 */ /* 0x000fc80006000000 */
.L_x_63:
[----:B------:R-:W-:Y:S05]  /*0610*/  @P5 BRA `(.L_x_64) ;  /* 0x0000003000005947 */ /* 0x000fea0003800000 */
[----:B------:R-:W-:-:S04]  /*0620*/  LOP3.LUT P4, RZ, R0, 0xff, RZ, 0xc0, !PT ;  /* 0x000000ff00ff7812 */ /* 0x000fc8000788c0ff */
[----:B------:R-:W-:-:S04]  /*0630*/  FSETP.LT.AND P4, PT, |R27|, +INF , P4 ;  /* 0x7f8000001b00780b */ /* 0x000fc80002781200 */
[----:B------:R-:W-:Y:S02]  /*0640*/  SEL R0, RZ, 0x1, !P4 ;  /* 0x00000001ff007807 */ /* 0x000fe40006000000 */
.L_x_64:
[----:B------:R-:W-:Y:S02]  /*0650*/  FFMA.FTZ R25, R26, c[0x0][0xdbc], R25 ;  /* 0x00036f001a197a23 */ /* 0x000fe40000010019 */
[----:B------:R-:W-:Y:S01]  /*0660*/  FFMA.FTZ R27, R18, c[0x0][0xdbc], R15 ;  /* 0x00036f00121b7a23 */ /* 0x000fe2000001000f */
[----:B------:R-:W-:Y:S05]  /*0670*/  @P5 BRA `(.L_x_65) ;  /* 0x0000051000005947 */ /* 0x000fea0003800000 */
[----:B------:R-:W-:-:S04]  /*0680*/  LOP3.LUT P4, RZ, R0, 0xff, RZ, 0xc0, !PT ;  /* 0x000000ff00ff7812 */ /* 0x000fc8000788c0ff */
[----:B------:R-:W-:-:S04]  /*0690*/  FSETP.LT.AND P4, PT, |R29|, +INF , P4 ;  /* 0x7f8000001d00780b */ /* 0x000fc80002781200 */
[----:B------:R-:W-:Y:S01]  /*06a0*/  SEL R0, RZ, 0x1, !P4 ;  /* 0x00000001ff007807 */ /* 0x000fe20006000000 */
[----:B------:R-:W-:Y:S05]  /*06b0*/  BRA `(.L_x_65) ;  /* 0x000004d000007947 */ /* 0x000fea0003800000 */
.L_x_61:
[----:B------:R-:W-:Y:S01]  /*06c0*/  LOP3.LUT P4, RZ, R0, 0xff, RZ, 0xc0, !PT ;  /* 0x000000ff00ff7812 */ /* 0x000fe2000788c0ff */
[----:B-----5:R-:W-:Y:S01]  /*06d0*/  HADD2.F32 R12, -RZ, R12.H0_H0 ;  /* 0x2000000cff0c7230 */ /* 0x020fe20000004100 */
[----:B------:R-:W-:Y:S01]  /*06e0*/  FMUL.FTZ R21, R22, c[0x0][0xdc0] ;  /* 0x0003700016157a20 */ /* 0x000fe20000410000 */
[----:B------:R-:W-:Y:S01]  /*06f0*/  HADD2.F32 R25, -RZ, R26.H0_H0 ;  /* 0x2000001aff197230 */ /* 0x000fe20000004100 */
[----:B------:R-:W-:Y:S01]  /*0700*/  FSETP.LT.AND P4, PT, |R28|, +INF , P4 ;  /* 0x7f8000001c00780b */ /* 0x000fe20002781200 */
[----:B------:R-:W-:Y:S01]  /*0710*/  HADD2.F32 R18, -RZ, R18.H0_H0 ;  /* 0x20000012ff127230 */ /* 0x000fe20000004100 */
[----:B------:R-:W-:Y:S02]  /*0720*/  FFMA.FTZ R21, R12, c[0x0][0xdbc], R21 ;  /* 0x00036f000c157a23 */ /* 0x000fe40000010015 */
[C---:B------:R-:W-:Y:S02]  /*0730*/  ISETP.NE.OR P5, PT, R20.reuse, 0x1, !P4 ;  /* 0x000000011400780c */ /* 0x040fe400067a5670 */
[----:B------:R-:W-:-:S11]  /*0740*/  ISETP.NE.AND P4, PT, R20, 0x1, P4 ;  /* 0x000000011400780c */ /* 0x000fd60002785270 */
[----:B------:R-:W-:Y:S01]  /*0750*/  @!P5 FSETP.LT.FTZ.AND P4, PT, |R10|, +INF , PT ;  /* 0x7f8000000a00d80b */ /* 0x000fe20003f91200 */
[----:B------:R-:W-:-:S12]  /*0760*/  FMUL.FTZ R10, R27, c[0x0][0xdc0] ;  /* 0x000370001b0a7a20 */ /* 0x000fd80000410000 */
[----:B------:R-:W-:-:S04]  /*0770*/  FSETP.LT.AND P4, PT, |R12|, +INF , P4 ;  /* 0x7f8000000c00780b */ /* 0x000fc80002781200 */
[C---:B------:R-:W-:Y:S02]  /*0780*/  ISETP.NE.OR P5, PT, R20.reuse, 0x1, !P4 ;  /* 0x000000011400780c */ /* 0x040fe400067a5670 */
[----:B------:R-:W-:-:S11]  /*0790*/  ISETP.NE.AND P4, PT, R20, 0x1, P4 ;  /* 0x000000011400780c */ /* 0x000fd60002785270 */
[----:B------:R-:W-:-:S13]  /*07a0*/  @!P5 FSETP.LT.FTZ.AND P4, PT, |R22|, +INF , PT ;  /* 0x7f8000001600d80b */ /* 0x000fda0003f91200 */
[C---:B------:R-:W-:Y:S01]  /*07b0*/  FSETP.LT.AND P4, PT, |R25|.reuse, +INF , P4 ;  /* 0x7f8000001900780b */ /* 0x040fe20002781200 */
[----:B------:R-:W-:-:S03]  /*07c0*/  FFMA.FTZ R25, R25, c[0x0][0xdbc], R10 ;  /* 0x00036f0019197a23 */ /* 0x000fc6000001000a */
[C---:B------:R-:W-:Y:S02]  /*07d0*/  ISETP.NE.OR P5, PT, R20.reuse, 0x1, !P4 ;  /* 0x000000011400780c */ /* 0x040fe400067a5670 */
[----:B------:R-:W-:-:S11]  /*07e0*/  ISETP.NE.AND P4, PT, R20, 0x1, P4 ;  /* 0x000000011400780c */ /* 0x000fd60002785270 */
[----:B------:R-:W-:Y:S01]  /*07f0*/  @!P5 FSETP.LT.FTZ.AND P4, PT, |R27|, +INF , PT ;  /* 0x7f8000001b00d80b */ /* 0x000fe20003f91200 */
[----:B------:R-:W-:Y:S01]  /*0800*/  FMUL.FTZ R27, R29, c[0x0][0xdc0] ;  /* 0x000370001d1b7a20 */ /* 0x000fe20000410000 */
[----:B------:R-:W-:-:S03]  /*0810*/  ISETP.NE.AND P5, PT, R20, 0x1, PT ;  /* 0x000000011400780c */ /* 0x000fc60003fa5270 */
[----:B------:R-:W-:-:S08]  /*0820*/  FFMA.FTZ R27, R18, c[0x0][0xdbc], R27 ;  /* 0x00036f00121b7a23 */ /* 0x000fd0000001001b */
[----:B------:R-:W-:-:S04]  /*0830*/  FSETP.LT.AND P4, PT, |R18|, +INF , P4 ;  /* 0x7f8000001200780b */ /* 0x000fc80002781200 */
[----:B------:R-:W-:Y:S01]  /*0840*/  SEL R0, RZ, 0x1, !P4 ;  /* 0x00000001ff007807 */ /* 0x000fe20006000000 */
[----:B------:R-:W-:Y:S05]  /*0850*/  @P5 BRA `(.L_x_65) ;  /* 0x0000033000005947 */ /* 0x000fea0003800000 */
[----:B------:R-:W-:-:S04]  /*0860*/  FSETP.LT.AND P4, PT, |R29|, +INF , P4 ;  /* 0x7f8000001d00780b */ /* 0x000fc80002781200 */
[----:B------:R-:W-:Y:S01]  /*0870*/  SEL R0, RZ, 0x1, !P4 ;  /* 0x00000001ff007807 */ /* 0x000fe20006000000 */
[----:B------:R-:W-:Y:S05]  /*0880*/  BRA `(.L_x_65) ;  /* 0x0000030000007947 */ /* 0x000fea0003800000 */
.L_x_60:
[----:B0-----:R-:W-:Y:S01]  /*0890*/  FSETP.GEU.FTZ.AND P5, PT, |R28|, +INF , PT ;  /* 0x7f8000001c00780b */ /* 0x001fe20003fbe200 */
[----:B-----5:R-:W-:Y:S01]  /*08a0*/  HADD2.F32 R12, -RZ, R12.H0_H0 ;  /* 0x2000000cff0c7230 */ /* 0x020fe20000004100 */
[----:B------:R-:W-:Y:S01]  /*08b0*/  LOP3.LUT P4, RZ, R0, 0xff, RZ, 0xc0, !PT ;  /* 0x000000ff00ff7812 */ /* 0x000fe2000788c0ff */
[----:B------:R-:W-:Y:S01]  /*08c0*/  HADD2.F32 R25, -RZ, R26.H0_H0 ;  /* 0x2000001aff197230 */ /* 0x000fe20000004100 */
[----:B------:R-:W-:Y:S01]  /*08d0*/  FMUL.FTZ R21, R22, c[0x0][0xdc0] ;  /* 0x0003700016157a20 */ /* 0x000fe20000410000 */
[----:B------:R-:W-:Y:S01]  /*08e0*/  HADD2.F32 R18, -RZ, R18.H0_H0 ;  /* 0x20000012ff127230 */ /* 0x000fe20000004100 */
[----:B------:R-:W-:Y:S02]  /*08f0*/  PLOP3.LUT P4, PT, P4, P5, PT, 0x8a, 0x0 ;  /* 0x000000000000781c */ /* 0x000fe4000278b172 */
[----:B------:R-:W-:Y:S02]  /*0900*/  FFMA.FTZ R21, R12, c[0x0][0xdbc], R21 ;  /* 0x00036f000c157a23 */ /* 0x000fe40000010015 */
        /* <DEDUP_REMOVED lines=28> */
[----:B------:R-:W-:-:S03]  /*0ad0*/  FSETP.GEU.FTZ.AND P5, PT, |R18|, +INF , PT ;  /* 0x7f8000001200780b */ /* 0x000fc60003fbe200 */
[----:B------:R-:W-:-:S08]  /*0ae0*/  FFMA.FTZ R27, R18, c[0x0][0xdbc], R27 ;  /* 0x00036f00121b7a23 */ /* 0x000fd0000001001b */
        /* <DEDUP_REMOVED lines=10> */
.L_x_65:
        /* <DEDUP_REMOVED lines=14> */
.L_x_58:
        /* <DEDUP_REMOVED lines=11> */
.L_x_74:
[----:B------:R-:W-:-:S04]  /*0d20*/  IMAD.WIDE R20, R3, 0x8, R16 ;  /* 0x0000000803147825 */ /* 0x000fc800078e0210 */
[----:B------:R-:W-:Y:S01]  /*0d30*/  IMAD.WIDE R8, R3, 0x10, R6 ;  /* 0x0000001003087825 */ /* 0x000fe200078e0206 */
[----:B------:R-:W2:Y:S05]  /*0d40*/  LDG.E.64 R12, [R20.64] ;  /* 0x00000004140c7981 */ /* 0x000eaa000c1e1b00 */
[----:B------:R-:W3:Y:S01]  /*0d50*/  LDG.E.128 R8, [R8.64] ;  /* 0x0000000408087981 */ /* 0x000ee2000c1e1d00 */
[--C-:B--2---:R-:W-:Y:S01]  /*0d60*/  SHF.R.U64 R14, R12, 0x10, R13.reuse ;  /* 0x000000100c0e7819 */ /* 0x104fe2000000120d */
[----:B------:R-:W-:Y:S01]  /*0d70*/  HADD2.F32 R15, -RZ, R12.H0_H0 ;  /* 0x2000000cff0f7230 */ /* 0x000fe20000004100 */
[----:B------:R-:W-:Y:S01]  /*0d80*/  SHF.R.U32.HI R18, RZ, 0x10, R13 ;  /* 0x00000010ff127819 */ /* 0x000fe2000001160d */
[----:B---3--:R-:W-:-:S03]  /*0d90*/  FMUL.FTZ R12, R8, c[0x0][0xdc0] ;  /* 0x00037000080c7a20 */ /* 0x008fc60000410000 */
[----:B------:R-:W-:Y:S02]  /*0da0*/  PRMT R14, R18, 0x5410, R14 ;  /* 0x00005410120e7816 */ /* 0x000fe4000000000e */
[----:B------:R-:W-:Y:S01]  /*0db0*/  SHF.R.S32.HI R18, RZ, 0x1f, R3 ;  /* 0x0000001fff127819 */ /* 0x000fe20000011403 */
[----:B------:R-:W-:Y:S01]  /*0dc0*/  FFMA.FTZ R12, R15, c[0x0][0xdbc], R12 ;  /* 0x00036f000f0c7a23 */ /* 0x000fe2000001000c */
[----:B------:R-:W-:Y:S05]  /*0dd0*/  @!P1 BRA `(.L_x_68) ;  /* 0x000003c000009947 */ /* 0x000fea0003800000 */
[----:B------:R-:W-:-:S13]  /*0de0*/  ISETP.NE.AND P0, PT, RZ, c[0x0][0xdc4], PT ;  /* 0x00037100ff007a0c */ /* 0x000fda0003f05270 */
[----:B------:R-:W-:Y:S05]  /*0df0*/  @!P0 BRA `(.L_x_69) ;  /* 0x000001c000008947 */ /* 0x000fea0003800000 */
[----:B------:R-:W-:Y:S01]  /*0e00*/  IMAD.MOV.U32 R19, RZ, RZ, c[0x0][0xdc4] ;  /* 0x00037100ff137624 */ /* 0x000fe200078e00ff */
[----:B------:R-:W-:Y:S01]  /*0e10*/  HADD2.F32 R15, -RZ, R14.H1_H1 ;  /* 0x3000000eff0f7230 */ /* 0x000fe20000004100 */
[----:B------:R-:W-:-:S03]  /*0e20*/  FMUL.FTZ R20, R9, c[0x0][0xdc0] ;  /* 0x0003700009147a20 */ /* 0x000fc60000410000 */
[----:B------:R-:W-:Y:S01]  /*0e30*/  ISETP.NE.AND P2, PT, R19, 0x1, PT ;  /* 0x000000011300780c */ /* 0x000fe20003f45270 */
[----:B------:R-:W-:Y:S01]  /*0e40*/  HADD2.F32 R19, -RZ, R13.H0_H0 ;  /* 0x2000000dff137230 */ /* 0x000fe20000004100 */
[----:B------:R-:W-:Y:S01]  /*0e50*/  FFMA.FTZ R13, R15, c[0x0][0xdbc], R20 ;  /* 0x00036f000f0d7a23 */ /* 0x000fe20000010014 */
[----:B------:R-:W-:Y:S01]  /*0e60*/  HADD2.F32 R15, -RZ, R14.H0_H0 ;  /* 0x2000000eff0f7230 */ /* 0x000fe20000004100 */
[----:B------:R-:W-:Y:S02]  /*0e70*/  FMUL.FTZ R14, R10, c[0x0][0xdc0] ;  /* 0x000370000a0e7a20 */ /* 0x000fe40000410000 */
[----:B------:R-:W-:-:S07]  /*0e80*/  FMUL.FTZ R20, R11, c[0x0][0xdc0] ;  /* 0x000370000b147a20 */ /* 0x000fce0000410000 */
[----:B------:R-:W-:Y:S05]  /*0e90*/  @P2 BRA `(.L_x_70) ;  /* 0x0000003000002947 */ /* 0x000fea0003800000 */
[----:B------:R-:W-:-:S04]  /*0ea0*/  LOP3.LUT P0, RZ, R0, 0xff, RZ, 0xc0, !PT ;  /* 0x000000ff00ff7812 */ /* 0x000fc8000780c0ff */
[----:B------:R-:W-:-:S04]  /*0eb0*/  FSETP.LT.AND P0, PT, |R8|, +INF , P0 ;  /* 0x7f8000000800780b */ /* 0x000fc80000701200 */
[----:B------:R-:W-:-:S04]  /*0ec0*/  SEL R0, RZ, 0x1, !P0 ;  /* 0x00000001ff007807 */ /* 0x000fc80004000000 */
.L_x_70:
[----:B------:R-:W-:Y:S05]  /*0ed0*/  @P2 BRA `(.L_x_71) ;  /* 0x0000003000002947 */ /* 0x000fea0003800000 */
[----:B------:R-:W-:-:S04]  /*0ee0*/  LOP3.LUT P0, RZ, R0, 0xff, RZ, 0xc0, !PT ;  /* 0x000000ff00ff7812 */ /* 0x000fc8000780c0ff */
[----:B------:R-:W-:-:S04]  /*0ef0*/  FSETP.LT.AND P0, PT, |R9|, +INF , P0 ;  /* 0x7f8000000900780b */ /* 0x000fc80000701200 */
[----:B------:R-:W-:-:S04]  /*0f00*/  SEL R0, RZ, 0x1, !P0 ;  /* 0x00000001ff007807 */ /* 0x000fc80004000000 */
.L_x_71:
[----:B------:R-:W-:Y:S05]  /*0f10*/  @P2 BRA `(.L_x_72) ;  /* 0x0000003000002947 */ /* 0x000fea0003800000 */
[----:B------:R-:W-:-:S04]  /*0f20*/  LOP3.LUT P0, RZ, R0, 0xff, RZ, 0xc0, !PT ;  /* 0x000000ff00ff7812 */ /* 0x000fc8000780c0ff */
[----:B------:R-:W-:-:S04]  /*0f30*/  FSETP.LT.AND P0, PT, |R10|, +INF , P0 ;  /* 0x7f8000000a00780b */ /* 0x000fc80000701200 */
[----:B------:R-:W-:Y:S02]  /*0f40*/  SEL R0, RZ, 0x1, !P0 ;  /* 0x00000001ff007807 */ /* 0x000fe40004000000 */
.L_x_72:
[----:B------:R-:W-:Y:S02]  /*0f50*/  FFMA.FTZ R14, R19, c[0x0][0xdbc], R14 ;  /* 0x00036f00130e7a23 */ /* 0x000fe4000001000e */
[----:B------:R-:W-:Y:S01]  /*0f60*/  FFMA.FTZ R15, R15, c[0x0][0xdbc], R20 ;  /* 0x00036f000f0f7a23 */ /* 0x000fe20000010014 */
[----:B------:R-:W-:Y:S05]  /*0f70*/  @P2 BRA `(.L_x_73) ;  /* 0x0000053000002947 */ /* 0x000fea0003800000 */
[----:B------:R-:W-:-:S04]  /*0f80*/  LOP3.LUT P0, RZ, R0, 0xff, RZ, 0xc0, !PT ;  /* 0x000000ff00ff7812 */ /* 0x000fc8000780c0ff */
[----:B------:R-:W-:-:S04]  /*0f90*/  FSETP.LT.AND P0, PT, |R11|, +INF , P0 ;  /* 0x7f8000000b00780b */ /* 0x000fc80000701200 */
[----:B------:R-:W-:Y:S01]  /*0fa0*/  SEL R0, RZ, 0x1, !P0 ;  /* 0x00000001ff007807 */ /* 0x000fe20004000000 */
[----:B------:R-:W-:Y:S05]  /*0fb0*/  BRA `(.L_x_73) ;  /* 0x000004f000007947 */ /* 0x000fea0003800000 */
.L_x_69:
[----:B------:R-:W-:Y:S01]  /*0fc0*/  LOP3.LUT P0, RZ, R0, 0xff, RZ, 0xc0, !PT ;  /* 0x000000ff00ff7812 */ /* 0x000fe2000780c0ff */
[----:B------:R-:W-:Y:S01]  /*0fd0*/  IMAD.MOV.U32 R0, RZ, RZ, c[0x0][0xdc4] ;  /* 0x00037100ff007624 */ /* 0x000fe200078e00ff */
[----:B------:R-:W-:Y:S01]  /*0fe0*/  HADD2.F32 R19, -RZ, R14.H0_H0 ;  /* 0x2000000eff137230 */ /* 0x000fe20000004100 */
[----:B------:R-:W-:Y:S01]  /*0ff0*/  FMUL.FTZ R20, R11, c[0x0][0xdc0] ;  /* 0x000370000b147a20 */ /* 0x000fe20000410000 */
[----:B------:R-:W-:Y:S01]  /*1000*/  FSETP.LT.AND P0, PT, |R15|, +INF , P0 ;  /* 0x7f8000000f00780b */ /* 0x000fe20000701200 */
[----:B------:R-:W-:-:S03]  /*1010*/  HADD2.F32 R15, -RZ, R13.H0_H0 ;  /* 0x2000000dff0f7230 */ /* 0x000fc60000004100 */
[C---:B------:R-:W-:Y:S02]  /*1020*/  ISETP.NE.OR P2, PT, R0.reuse, 0x1, !P0 ;  /* 0x000000010000780c */ /* 0x040fe40004745670 */
[----:B------:R-:W-:-:S11]  /*1030*/  ISETP.NE.AND P0, PT, R0, 0x1, P0 ;  /* 0x000000010000780c */ /* 0x000fd60000705270 */
[----:B------:R-:W-:Y:S01]  /*1040*/  @!P2 FSETP.LT.FTZ.AND P0, PT, |R8|, +INF , PT ;  /* 0x7f8000000800a80b */ /* 0x000fe20003f11200 */
[----:B------:R-:W-:Y:S01]  /*1050*/  HADD2.F32 R8, -RZ, R14.H1_H1 ;  /* 0x3000000eff087230 */ /* 0x000fe20000004100 */
[----:B------:R-:W-:-:S04]  /*1060*/  FMUL.FTZ R14, R10, c[0x0][0xdc0] ;  /* 0x000370000a0e7a20 */ /* 0x000fc80000410000 */
[----:B------:R-:W-:-:S07]  /*1070*/  FFMA.FTZ R14, R15, c[0x0][0xdbc], R14 ;  /* 0x00036f000f0e7a23 */ /* 0x000fce000001000e */
[----:B------:R-:W-:-:S04]  /*1080*/  FSETP.LT.AND P0, PT, |R8|, +INF , P0 ;  /* 0x7f8000000800780b */ /* 0x000fc80000701200 */
[C---:B------:R-:W-:Y:S02]  /*1090*/  ISETP.NE.OR P2, PT, R0.reuse, 0x1, !P0 ;  /* 0x000000010000780c */ /* 0x040fe40004745670 */
[----:B------:R-:W-:-:S11]  /*10a0*/  ISETP.NE.AND P0, PT, R0, 0x1, P0 ;  /* 0x000000010000780c */ /* 0x000fd60000705270 */
[C---:B------:R-:W-:Y:S01]  /*10b0*/  @!P2 FSETP.LT.FTZ.AND P0, PT, |R9|.reuse, +INF , PT ;  /* 0x7f8000000900a80b */ /* 0x040fe20003f11200 */
[----:B------:R-:W-:-:S04]  /*10c0*/  FMUL.FTZ R9, R9, c[0x0][0xdc0] ;  /* 0x0003700009097a20 */ /* 0x000fc80000410000 */
[----:B------:R-:W-:-:S08]  /*10d0*/  FFMA.FTZ R13, R8, c[0x0][0xdbc], R9 ;  /* 0x00036f00080d7a23 */ /* 0x000fd00000010009 */
        /* <DEDUP_REMOVED lines=12> */
.L_x_68:
[----:B------:R-:W-:Y:S01]  /*11a0*/  FSETP.GEU.FTZ.AND P3, PT, |R15|, +INF , PT ;  /* 0x7f8000000f00780b */ /* 0x000fe20003f7e200 */
[----:B------:R-:W-:Y:S01]  /*11b0*/  HADD2.F32 R15, -RZ, R13.H0_H0 ;  /* 0x2000000dff0f7230 */ /* 0x000fe20000004100 */
[----:B------:R-:W-:Y:S01]  /*11c0*/  LOP3.LUT P0, RZ, R0, 0xff, RZ, 0xc0, !PT ;  /* 0x000000ff00ff7812 */ /* 0x000fe2000780c0ff */
[----:B------:R-:W-:Y:S01]  /*11d0*/  IMAD.MOV.U32 R0, RZ, RZ, c[0x0][0xdc4] ;  /* 0x00037100ff007624 */ /* 0x000fe200078e00ff */
[----:B------:R-:W-:Y:S01]  /*11e0*/  HADD2.F32 R19, -RZ, R14.H0_H0 ;  /* 0x2000000eff137230 */ /* 0x000fe20000004100 */
[----:B------:R-:W-:Y:S01]  /*11f0*/  FMUL.FTZ R20, R11, c[0x0][0xdc0] ;  /* 0x000370000b147a20 */ /* 0x000fe20000410000 */
        /* <DEDUP_REMOVED lines=8> */
[----:B------:R-:W-:Y:S01]  /*1280*/  HADD2.F32 R8, -RZ, R14.H1_H1 ;  /* 0x3000000eff087230 */ /* 0x000fe20000004100 */
[----:B------:R-:W-:-:S04]  /*1290*/  FMUL.FTZ R14, R10, c[0x0][0xdc0] ;  /* 0x000370000a0e7a20 */ /* 0x000fc80000410000 */
[----:B------:R-:W-:Y:S01]  /*12a0*/  FSETP.GEU.FTZ.AND P3, PT, |R8|, +INF , PT ;  /* 0x7f8000000800780b */ /* 0x000fe20003f7e200 */
[----:B------:R-:W-:-:S06]  /*12b0*/  FFMA.FTZ R14, R15, c[0x0][0xdbc], R14 ;  /* 0x00036f000f0e7a23 */ /* 0x000fcc000001000e */
        /* <DEDUP_REMOVED lines=9> */
[C---:B------:R-:W-:Y:S01]  /*1350*/  @!P2 FSETP.LT.FTZ.AND P0, PT, |R9|.reuse, +INF , PT ;  /* 0x7f8000000900a80b */ /* 0x040fe20003f11200 */
[----:B------:R-:W-:-:S04]  /*1360*/  FMUL.FTZ R9, R9, c[0x0][0xdc0] ;  /* 0x0003700009097a20 */ /* 0x000fc80000410000 */
[----:B------:R-:W-:-:S08]  /*1370*/  FFMA.FTZ R13, R8, c[0x0][0xdbc], R9 ;  /* 0x00036f00080d7a23 */ /* 0x000fd00000010009 */
        /* <DEDUP_REMOVED lines=19> */
.L_x_73:
        /* <DEDUP_REMOVED lines=8> */
.L_x_67:
[----:B------:R-:W-:Y:S05]  /*1530*/  BSYNC B0 ;  /* 0x0000000000007941 */ /* 0x000fea0003800000 */
.L_x_59:
[----:B------:R-:W-:-:S13]  /*1540*/  LOP3.LUT P0, RZ, R0, 0xff, RZ, 0xc0, !PT ;  /* 0x000000ff00ff7812 */ /* 0x000fda000780c0ff */
[----:B------:R-:W-:Y:S05]  /*1550*/  @P0 EXIT ;  /* 0x000000000000094d */ /* 0x000fea0003800000 */
[----:B------:R-:W-:Y:S02]  /*1560*/  IMAD.MOV.U32 R5, RZ, RZ, 0x1 ;  /* 0x00000001ff057424 */ /* 0x000fe400078e00ff */
[----:B------:R-:W-:Y:S02]  /*1570*/  IMAD.MOV.U32 R2, RZ, RZ, c[0x0][0x168] ;  /* 0x00005a00ff027624 */ /* 0x000fe400078e00ff */
[----:B------:R-:W-:-:S05]  /*1580*/  IMAD.MOV.U32 R3, RZ, RZ, c[0x0][0x16c] ;  /* 0x00005b00ff037624 */ /* 0x000fca00078e00ff */
[----:B------:R-:W-:Y:S01]  /*1590*/  STG.E.STRONG.SYS [R2.64], R5 ;  /* 0x0000000502007986 */ /* 0x000fe2000c115904 */
[----:B------:R-:W-:Y:S05]  /*15a0*/  EXIT ;  /* 0x000000000000794d */ /* 0x000fea0003800000 */
.L_x_75:
        /* <DEDUP_REMOVED lines=13> */
.L_x_155:


//--------------------- .text._Z25multi_tensor_apply_kernelI18TensorListMetadataILi3EE12AxpbyFunctorIfN3c104HalfES4_EJffiEEvlPViT_T0_DpT1_ --------------------------
	.section	.text._Z25multi_tensor_apply_kernelI18TensorListMetadataILi3EE12AxpbyFunctorIfN3c104HalfES4_EJffiEEvlPViT_T0_DpT1_,"ax",@progbits
	.sectioninfo	@"SHI_REGISTERS=32"
	.align	128
        .global         _Z25multi_tensor_apply_kernelI18TensorListMetadataILi3EE12AxpbyFunctorIfN3c104HalfES4_EJffiEEvlPViT_T0_DpT1_
        .type           _Z25multi_tensor_apply_kernelI18TensorListMetadataILi3EE12AxpbyFunctorIfN3c104HalfES4_EJffiEEvlPViT_T0_DpT1_,@function
        .size           _Z25multi_tensor_apply_kernelI18TensorListMetadataILi3EE12AxpbyFunctorIfN3c104HalfES4_EJffiEEvlPViT_T0_DpT1_,(.L_x_156 - _Z25multi_tensor_apply_kernelI18TensorListMetadataILi3EE12AxpbyFunctorIfN3c104HalfES4_EJffiEEvlPViT_T0_DpT1_)
        .other          _Z25multi_tensor_apply_kernelI18TensorListMetadataILi3EE12AxpbyFunctorIfN3c104HalfES4_EJffiEEvlPViT_T0_DpT1_,@"STO_CUDA_ENTRY STV_DEFAULT"
_Z25multi_tensor_apply_kernelI18TensorListMetadataILi3EE12AxpbyFunctorIfN3c104HalfES4_EJffiEEvlPViT_T0_DpT1_:
.text._Z25multi_tensor_apply_kernelI18TensorListMetadataILi3EE12AxpbyFunctorIfN3c104HalfES4_EJffiEEvlPViT_T0_DpT1_:
        /* <DEDUP_REMOVED lines=30> */
.L_x_76:
[----:B------:R-:W-:-:S05]  /*01e0*/  IMAD.MOV.U32 R2, RZ, RZ, 0x1 ;  /* 0x00000001ff027424 */ /* 0x000fca00078e00ff */
[----:B------:R-:W-:-:S04]  /*01f0*/  ISETP.LE.AND P0, PT, R2, c[0x0][0x160], PT ;  /* 0x0000580002007a0c */ /* 0x000fc80003f03270 */
[----:B------:R-:W-:-:S13]  /*0200*/  ISETP.LT.OR P0, PT, R0, 0x1, !P0 ;  /* 0x000000010000780c */ /* 0x000fda0004701670 */
[----:B------:R-:W-:Y:S05]  /*0210*/  @P0 BRA `(.L_x_78) ;  /* 0x0000158000000947 */ /* 0x000fea0003800000 */
[----:B------:R-:W0:Y:S01]  /*0220*/  S2R R3, SR_TID.X ;  /* 0x0000000000037919 */ /* 0x000e220000002100 */
[----:B------:R-:W-:Y:S02]  /*0230*/  IMAD.MOV.U32 R2, RZ, RZ, 0x1 ;  /* 0x00000001ff027424 */ /* 0x000fe400078e00ff */
[----:B------:R-:W-:-:S04]  /*0240*/  IMAD.MOV.U32 R4, RZ, RZ, RZ ;  /* 0x000000ffff047224 */ /* 0x000fc800078e00ff */
.L_x_85:
[----:B0-----:R-:W-:Y:S01]  /*0250*/  IMAD.IADD R5, R3, 0x1, R4 ;  /* 0x0000000103057824 */ /* 0x001fe200078e0204 */
[----:B------:R-:W-:Y:S01]  /*0260*/  PRMT R28, RZ, 0x7610, R28 ;  /* 0x00007610ff1c7816 */ /* 0x000fe2000000001c */
[----:B------:R-:W-:Y:S02]  /*0270*/  IMAD.MOV.U32 R6, RZ, RZ, RZ ;  /* 0x000000ffff067224 */ /* 0x000fe400078e00ff */
[----:B------:R-:W-:Y:S01]  /*0280*/  IMAD.MOV.U32 R8, RZ, RZ, RZ ;  /* 0x000000ffff087224 */ /* 0x000fe200078e00ff */
        /* <DEDUP_REMOVED lines=8> */
[----:B------:R-:W-:Y:S01]  /*0310*/  ISETP.LT.AND P2, PT, R7, R0, !P2 ;  /* 0x000000000700720c */ /* 0x000fe20005741270 */
[----:B------:R-:W-:Y:S01]  /*0320*/  @P3 IMAD.WIDE R16, R5, 0x2, R12 ;  /* 0x0000000205103825 */ /* 0x000fe200078e020c */
[----:B------:R-:W-:-:S03]  /*0330*/  ISETP.GE.AND P0, PT, R23, c[0x0][0x160], PT ;  /* 0x0000580017007a0c */ /* 0x000fc60003f06270 */
[--C-:B------:R-:W-:Y:S01]  /*0340*/  @P3 IMAD.WIDE R18, R5, 0x4, R14.reuse ;  /* 0x0000000405123825 */ /* 0x100fe200078e020e */
[----:B------:R0:W2:Y:S01]  /*0350*/  @P3 LDG.E.U16 R28, [R16.64] ;  /* 0x00000004101c3981 */ /* 0x0000a2000c1e1500 */
[----:B------:R-:W-:Y:S02]  /*0360*/  ISETP.LT.AND P0, PT, R23, R0, !P0 ;  /* 0x000000001700720c */ /* 0x000fe40004701270 */
[----:B------:R-:W-:Y:S01]  /*0370*/  IMAD.MOV.U32 R26, RZ, RZ, RZ ;  /* 0x000000ffff1a7224 */ /* 0x000fe200078e00ff */
[----:B------:R1:W3:Y:S03]  /*0380*/  @P3 LDG.E R6, [R18.64] ;  /* 0x0000000412063981 */ /* 0x0002e6000c1e1900 */
[----:B------:R-:W-:-:S05]  /*0390*/  @P2 IMAD.WIDE R24, R7, 0x4, R14 ;  /* 0x0000000407182825 */ /* 0x000fca00078e020e */
[----:B------:R4:W5:Y:S01]  /*03a0*/  @P2 LDG.E R8, [R24.64] ;  /* 0x0000000418082981 */ /* 0x000962000c1e1900 */
[----:B-1----:R-:W-:-:S05]  /*03b0*/  @P1 IMAD.WIDE R18, R9, 0x4, R14 ;  /* 0x0000000409121825 */ /* 0x002fca00078e020e */
[----:B------:R1:W5:Y:S01]  /*03c0*/  @P1 LDG.E R26, [R18.64] ;  /* 0x00000004121a1981 */ /* 0x000362000c1e1900 */
[----:B----4-:R-:W-:Y:S01]  /*03d0*/  @P0 IMAD.WIDE R24, R23, 0x2, R12 ;  /* 0x0000000217180825 */ /* 0x010fe200078e020c */
[----:B-1----:R-:W-:-:S06]  /*03e0*/  PRMT R18, RZ, 0x7610, R18 ;  /* 0x00007610ff127816 */ /* 0x002fcc0000000012 */
[----:B------:R1:W5:Y:S01]  /*03f0*/  @P0 LDG.E.U16 R18, [R24.64] ;  /* 0x0000000418120981 */ /* 0x000362000c1e1500 */
[----:B------:R-:W-:Y:S01]  /*0400*/  PRMT R22, RZ, 0x7610, R22 ;  /* 0x00007610ff167816 */ /* 0x000fe20000000016 */
[----:B0-----:R-:W-:-:S04]  /*0410*/  @P2 IMAD.WIDE R16, R7, 0x2, R12 ;  /* 0x0000000207102825 */ /* 0x001fc800078e020c */
[----:B------:R-:W-:Y:S01]  /*0420*/  IMAD.MOV.U32 R29, RZ, RZ, RZ ;  /* 0x000000ffff1d7224 */ /* 0x000fe200078e00ff */
[----:B------:R0:W5:Y:S01]  /*0430*/  @P2 LDG.E.U16 R22, [R16.64] ;  /* 0x0000000410162981 */ /* 0x000162000c1e1500 */
[----:B------:R-:W-:Y:S01]  /*0440*/  PRMT R27, RZ, 0x7610, R27 ;  /* 0x00007610ff1b7816 */ /* 0x000fe2000000001b */
[----:B------:R-:W-:-:S05]  /*0450*/  @P1 IMAD.WIDE R20, R9, 0x2, R12 ;  /* 0x0000000209141825 */ /* 0x000fca00078e020c */
[----:B------:R3:W5:Y:S01]  /*0460*/  @P1 LDG.E.U16 R27, [R20.64] ;  /* 0x00000004141b1981 */ /* 0x000762000c1e1500 */
[----:B0-----:R-:W-:-:S05]  /*0470*/  @P0 IMAD.WIDE R16, R23, 0x4, R14 ;  /* 0x0000000417100825 */ /* 0x001fca00078e020e */
[----:B------:R0:W5:Y:S01]  /*0480*/  @P0 LDG.E R29, [R16.64] ;  /* 0x00000004101d0981 */ /* 0x000162000c1e1900 */
[----:B--2---:R-:W-:Y:S01]  /*0490*/  HADD2.F32 R19, -RZ, R28.H0_H0 ;  /* 0x2000001cff137230 */ /* 0x004fe20000004100 */
[----:B------:R-:W-:-:S05]  /*04a0*/  IMAD.MOV.U32 R28, RZ, RZ, c[0x0][0xdc4] ;  /* 0x00037100ff1c7624 */ /* 0x000fca00078e00ff */
[----:B------:R-:W-:Y:S01]  /*04b0*/  ISETP.NE.AND P4, PT, R28, -0x1, PT ;  /* 0xffffffff1c00780c */ /* 0x000fe20003f85270 */
[----:B0-----:R-:W-:-:S04]  /*04c0*/  FMUL.FTZ R17, R19, c[0x0][0xdc0] ;  /* 0x0003700013117a20 */ /* 0x001fc80000410000 */
[----:B---3--:R-:W-:-:S05]  /*04d0*/  FFMA.FTZ R20, R6, c[0x0][0xdbc], R17 ;  /* 0x00036f0006147a23 */ /* 0x008fca0000010011 */
[----:B------:R-:W-:-:S03]  /*04e0*/  F2FP.PACK_AB R17, RZ, R20 ;  /* 0x00000014ff11723e */ /* 0x000fc600000000ff */
[----:B------:R-:W-:Y:S05]  /*04f0*/  @!P4 BRA `(.L_x_79) ;  /* 0x000004000000c947 */ /* 0x000fea0003800000 */
[----:B-1----:R-:W-:-:S13]  /*0500*/  ISETP.NE.AND P4, PT, RZ, c[0x0][0xdc4], PT ;  /* 0x00037100ff007a0c */ /* 0x002fda0003f85270 */
[----:B------:R-:W-:Y:S05]  /*0510*/  @!P4 BRA `(.L_x_80) ;  /* 0x000001e00000c947 */ /* 0x000fea0003800000 */
[----:B------:R-:W-:Y:S01]  /*0520*/  ISETP.NE.AND P5, PT, R28, 0x1, PT ;  /* 0x000000011c00780c */ /* 0x000fe20003fa5270 */
[----:B-----5:R-:W-:Y:S02]  /*0530*/  HADD2.F32 R22, -RZ, R22.H0_H0 ;  /* 0x20000016ff167230 */ /* 0x020fe40000004100 */
[----:B------:R-:W-:Y:S02]  /*0540*/  HADD2.F32 R27, -RZ, R27.H0_H0 ;  /* 0x2000001bff1b7230 */ /* 0x000fe40000004100 */
[----:B------:R-:W-:Y:S01]  /*0550*/  HADD2.F32 R18, -RZ, R18.H0_H0 ;  /* 0x20000012ff127230 */ /* 0x000fe20000004100 */
[----:B------:R-:W-:Y:S02]  /*0560*/  FMUL.FTZ R21, R22, c[0x0][0xdc0] ;  /* 0x0003700016157a20 */ /* 0x000fe40000410000 */
[----:B------:R-:W-:Y:S02]  /*0570*/  FMUL.FTZ R25, R27, c[0x0][0xdc0] ;  /* 0x000370001b197a20 */ /* 0x000fe40000410000 */
[----:B------:R-:W-:-:S02]  /*0580*/  FMUL.FTZ R16, R18, c[0x0][0xdc0] ;  /* 0x0003700012107a20 */ /* 0x000fc40000410000 */
[----:B------:R-:W-:Y:S02]  /*0590*/  FFMA.FTZ R6, R8, c[0x0][0xdbc], R21 ;  /* 0x00036f0008067a23 */ /* 0x000fe40000010015 */
[----:B------:R-:W-:Y:S02]  /*05a0*/  FFMA.FTZ R8, R26, c[0x0][0xdbc], R25 ;  /* 0x00036f001a087a23 */ /* 0x000fe40000010019 */
[----:B------:R-:W-:Y:S01]  /*05b0*/  FFMA.FTZ R16, R29, c[0x0][0xdbc], R16 ;  /* 0x00036f001d107a23 */ /* 0x000fe20000010010 */
[----:B------:R-:W-:Y:S05]  /*05c0*/  @P5 BRA `(.L_x_81) ;  /* 0x0000003000005947 */ /* 0x000fea0003800000 */
[----:B------:R-:W-:-:S04]  /*05d0*/  LOP3.LUT P4, RZ, R2, 0xff, RZ, 0xc0, !PT ;  /* 0x000000ff02ff7812 */ /* 0x000fc8000788c0ff */
[----:B------:R-:W-:-:S04]  /*05e0*/  FSETP.LT.AND P4, PT, |R19|, +INF , P4 ;  /* 0x7f8000001300780b */ /* 0x000fc80002781200 */
[----:B------:R-:W-:-:S04]  /*05f0*/  SEL R2, RZ, 0x1, !P4 ;  /* 0x00000001ff027807 */ /* 0x000fc80006000000 */
.L_x_81:
[----:B------:R-:W-:Y:S05]  /*0600*/  @P5 BRA `(.L_x_82) ;  /* 0x0000003000005947 */ /* 0x000fea0003800000 */
[----:B------:R-:W-:-:S04]  /*0610*/  LOP3.LUT P4, RZ, R2, 0xff, RZ, 0xc0, !PT ;  /* 0x000000ff02ff7812 */ /* 0x000fc8000788c0ff */
[----:B------:R-:W-:-:S04]  /*0620*/  FSETP.LT.AND P4, PT, |R22|, +INF , P4 ;  /* 0x7f8000001600780b */ /* 0x000fc80002781200 */
[----:B------:R-:W-:-:S04]  /*0630*/  SEL R2, RZ, 0x1, !P4 ;  /* 0x00000001ff027807 */ /* 0x000fc80006000000 */
.L_x_82:
[----:B------:R-:W-:Y:S05]  /*0640*/  @P5 BRA `(.L_x_83) ;  /* 0x0000003000005947 */ /* 0x000fea0003800000 */
[----:B------:R-:W-:-:S04]  /*0650*/  LOP3.LUT P4, RZ, R2, 0xff, RZ, 0xc0, !PT ;  /* 0x000000ff02ff7812 */ /* 0x000fc8000788c0ff */
[----:B------:R-:W-:-:S04]  /*0660*/  FSETP.LT.AND P4, PT, |R27|, +INF , P4 ;  /* 0x7f8000001b00780b */ /* 0x000fc80002781200 */
[----:B------:R-:W-:Y:S02]  /*0670*/  SEL R2, RZ, 0x1, !P4 ;  /* 0x00000001ff027807 */ /* 0x000fe40006000000 */
.L_x_83:
        /* <DEDUP_REMOVED lines=8> */
.L_x_80:
[----:B------:R-:W-:Y:S01]  /*0700*/  LOP3.LUT P4, RZ, R2, 0xff, RZ, 0xc0, !PT ;  /* 0x000000ff02ff7812 */ /* 0x000fe2000788c0ff */
[----:B-----5:R-:W-:Y:S02]  /*0710*/  HADD2.F32 R22, -RZ, R22.H0_H0 ;  /* 0x20000016ff167230 */ /* 0x020fe40000004100 */
[----:B------:R-:W-:Y:S01]  /*0720*/  HADD2.F32 R27, -RZ, R27.H0_H0 ;  /* 0x2000001bff1b7230 */ /* 0x000fe20000004100 */
[----:B------:R-:W-:Y:S01]  /*0730*/  FSETP.LT.AND P4, PT, |R6|, +INF , P4 ;  /* 0x7f8000000600780b */ /* 0x000fe20002781200 */
[----:B------:R-:W-:-:S03]  /*0740*/  HADD2.F32 R18, -RZ, R18.H0_H0 ;  /* 0x20000012ff127230 */ /* 0x000fc60000004100 */
[C---:B------:R-:W-:Y:S02]  /*0750*/  ISETP.NE.OR P5, PT, R28.reuse, 0x1, !P4 ;  /* 0x000000011c00780c */ /* 0x040fe400067a5670 */
[----:B------:R-:W-:Y:S01]  /*0760*/  ISETP.NE.AND P4, PT, R28, 0x1, P4 ;  /* 0x000000011c00780c */ /* 0x000fe20002785270 */
[----:B------:R-:W-:-:S04]  /*0770*/  FMUL.FTZ R2, R18, c[0x0][0xdc0] ;  /* 0x0003700012027a20 */ /* 0x000fc80000410000 */
[----:B------:R-:W-:-:S05]  /*0780*/  FFMA.FTZ R16, R29, c[0x0][0xdbc], R2 ;  /* 0x00036f001d107a23 */ /* 0x000fca0000010002 */
[----:B------:R-:W-:Y:S02]  /*0790*/  F2FP.PACK_AB R16, RZ, R16 ;  /* 0x00000010ff10723e */ /* 0x000fe400000000ff */
[----:B------:R-:W-:Y:S01]  /*07a0*/  @!P5 FSETP.LT.FTZ.AND P4, PT, |R19|, +INF , PT ;  /* 0x7f8000001300d80b */ /* 0x000fe20003f91200 */
[----:B------:R-:W-:-:S04]  /*07b0*/  FMUL.FTZ R19, R22, c[0x0][0xdc0] ;  /* 0x0003700016137a20 */ /* 0x000fc80000410000 */
[----:B------:R-:W-:-:S05]  /*07c0*/  FFMA.FTZ R6, R8, c[0x0][0xdbc], R19 ;  /* 0x00036f0008067a23 */ /* 0x000fca0000010013 */
[----:B------:R-:W-:-:S03]  /*07d0*/  F2FP.PACK_AB R6, RZ, R6 ;  /* 0x00000006ff06723e */ /* 0x000fc600000000ff */
        /* <DEDUP_REMOVED lines=9> */
[----:B------:R-:W-:-:S03]  /*0870*/  ISETP.NE.AND P5, PT, R28, 0x1, PT ;  /* 0x000000011c00780c */ /* 0x000fc60003fa5270 */
[----:B------:R-:W-:-:S05]  /*0880*/  FFMA.FTZ R8, R26, c[0x0][0xdbc], R27 ;  /* 0x00036f001a087a23 */ /* 0x000fca000001001b */
[----:B------:R-:W-:-:S03]  /*0890*/  F2FP.PACK_AB R8, RZ, R8 ;  /* 0x00000008ff08723e */ /* 0x000fc600000000ff */
[----:B------:R-:W-:-:S04]  /*08a0*/  FSETP.LT.AND P4, PT, |R29|, +INF , P4 ;  /* 0x7f8000001d00780b */ /* 0x000fc80002781200 */
[----:B------:R-:W-:Y:S01]  /*08b0*/  SEL R2, RZ, 0x1, !P4 ;  /* 0x00000001ff027807 */ /* 0x000fe20006000000 */
[----:B------:R-:W-:Y:S05]  /*08c0*/  @P5 BRA `(.L_x_84) ;  /* 0x0000036000005947 */ /* 0x000fea0003800000 */
[----:B------:R-:W-:-:S04]  /*08d0*/  FSETP.LT.AND P4, PT, |R18|, +INF , P4 ;  /* 0x7f8000001200780b */ /* 0x000fc80002781200 */
[----:B------:R-:W-:Y:S01]  /*08e0*/  SEL R2, RZ, 0x1, !P4 ;  /* 0x00000001ff027807 */ /* 0x000fe20006000000 */
[----:B------:R-:W-:Y:S05]  /*08f0*/  BRA `(.L_x_84) ;  /* 0x0000033000007947 */ /* 0x000fea0003800000 */
.L_x_79:
[----:B-1----:R-:W-:Y:S01]  /*0900*/  FSETP.GEU.FTZ.AND P5, PT, |R6|, +INF , PT ;  /* 0x7f8000000600780b */ /* 0x002fe20003fbe200 */
[----:B-----5:R-:W-:Y:S01]  /*0910*/  HADD2.F32 R22, -RZ, R22.H0_H0 ;  /* 0x20000016ff167230 */ /* 0x020fe20000004100 */
[----:B------:R-:W-:Y:S01]  /*0920*/  LOP3.LUT P4, RZ, R2, 0xff, RZ, 0xc0, !PT ;  /* 0x000000ff02ff7812 */ /* 0x000fe2000788c0ff */
[----:B------:R-:W-:Y:S02]  /*0930*/  HADD2.F32 R27, -RZ, R27.H0_H0 ;  /* 0x2000001bff1b7230 */ /* 0x000fe40000004100 */
[----:B------:R-:W-:Y:S01]  /*0940*/  HADD2.F32 R18, -RZ, R18.H0_H0 ;  /* 0x20000012ff127230 */ /* 0x000fe20000004100 */
[----:B------:R-:W-:-:S04]  /*0950*/  PLOP3.LUT P4, PT, P4, P5, PT, 0x8a, 0x0 ;  /* 0x000000000000781c */ /* 0x000fc8000278b172 */
[----:B------:R-:W-:Y:S01]  /*0960*/  FSETP.LT.AND P4, PT, |R19|, +INF , !P4 ;  /* 0x7f8000001300780b */ /* 0x000fe20006781200 */
[----:B------:R-:W-:-:S03]  /*0970*/  FMUL.FTZ R2, R18, c[0x0][0xdc0] ;  /* 0x0003700012027a20 */ /* 0x000fc60000410000 */
[----:B------:R-:W-:Y:S01]  /*0980*/  ISETP.NE.OR P6, PT, RZ, c[0x0][0xdc4], !P4 ;  /* 0x00037100ff007a0c */ /* 0x000fe200067c5670 */
[----:B------:R-:W-:Y:S01]  /*0990*/  FFMA.FTZ R16, R29, c[0x0][0xdbc], R2 ;  /* 0x00036f001d107a23 */ /* 0x000fe20000010002 */
[----:B------:R-:W-:-:S04]  /*09a0*/  ISETP.NE.AND P4, PT, RZ, c[0x0][0xdc4], P4 ;  /* 0x00037100ff007a0c */ /* 0x000fc80002785270 */
[----:B------:R-:W-:-:S07]  /*09b0*/  F2FP.PACK_AB R16, RZ, R16 ;  /* 0x00000010ff10723e */ /* 0x000fce00000000ff */
[----:B------:R-:W-:-:S13]  /*09c0*/  @!P6 PLOP3.LUT P4, PT, P5, PT, PT, 0x8, 0x0 ;  /* 0x000000000000e81c */ /* 0x000fda0002f8e170 */
[C---:B------:R-:W-:Y:S02]  /*09d0*/  ISETP.NE.OR P5, PT, R28.reuse, 0x1, !P4 ;  /* 0x000000011c00780c */ /* 0x040fe400067a5670 */
[----:B------:R-:W-:-:S11]  /*09e0*/  ISETP.NE.AND P4, PT, R28, 0x1, P4 ;  /* 0x000000011c00780c */ /* 0x000fd60002785270 */
[----:B------:R-:W-:Y:S01]  /*09f0*/  @!P5 FSETP.LT.FTZ.AND P4, PT, |R19|, +INF , PT ;  /* 0x7f8000001300d80b */ /* 0x000fe20003f91200 */
[----:B------:R-:W-:Y:S01]  /*0a00*/  FMUL.FTZ R19, R22, c[0x0][0xdc0] ;  /* 0x0003700016137a20 */ /* 0x000fe20000410000 */
[----:B------:R-:W-:-:S03]  /*0a10*/  FSETP.GEU.FTZ.AND P5, PT, |R8|, +INF , PT ;  /* 0x7f8000000800780b */ /* 0x000fc60003fbe200 */
[----:B------:R-:W-:-:S05]  /*0a20*/  FFMA.FTZ R6, R8, c[0x0][0xdbc], R19 ;  /* 0x00036f0008067a23 */ /* 0x000fca0000010013 */
[----:B------:R-:W-:-:S03]  /*0a30*/  F2FP.PACK_AB R6, RZ, R6 ;  /* 0x00000006ff06723e */ /* 0x000fc600000000ff */
        /* <DEDUP_REMOVED lines=31> */
.L_x_84:
        /* <DEDUP_REMOVED lines=18> */
.L_x_77:
        /* <DEDUP_REMOVED lines=11> */
.L_x_93:
[----:B------:R-:W-:-:S06]  /*0e00*/  IMAD.WIDE R16, R3, 0x8, R12 ;  /* 0x0000000803107825 */ /* 0x000fcc00078e020c */
[----:B------:R-:W2:Y:S01]  /*0e10*/  LDG.E.64 R16, [R16.64] ;  /* 0x0000000410107981 */ /* 0x000ea2000c1e1b00 */
[----:B------:R-:W-:-:S06]  /*0e20*/  IMAD.WIDE R4, R3, 0x10, R14 ;  /* 0x0000001003047825 */ /* 0x000fcc00078e020e */
[----:B------:R-:W3:Y:S01]  /*0e30*/  LDG.E.128 R4, [R4.64] ;  /* 0x0000000404047981 */ /* 0x000ee2000c1e1d00 */
[----:B--2---:R-:W-:Y:S01]  /*0e40*/  HADD2.F32 R18, -RZ, R16.H0_H0 ;  /* 0x20000010ff127230 */ /* 0x004fe20000004100 */
[----:B------:R-:W-:-:S04]  /*0e50*/  SHF.R.U64 R19, R16, 0x10, R17 ;  /* 0x0000001010137819 */ /* 0x000fc80000001211 */
[----:B------:R-:W-:-:S04]  /*0e60*/  FMUL.FTZ R9, R18, c[0x0][0xdc0] ;  /* 0x0003700012097a20 */ /* 0x000fc80000410000 */
[----:B---3--:R-:W-:Y:S01]  /*0e70*/  FFMA.FTZ R8, R4, c[0x0][0xdbc], R9 ;  /* 0x00036f0004087a23 */ /* 0x008fe20000010009 */
[----:B------:R-:W-:-:S04]  /*0e80*/  SHF.R.U32.HI R9, RZ, 0x10, R17 ;  /* 0x00000010ff097819 */ /* 0x000fc80000011611 */
[----:B------:R-:W-:Y:S01]  /*0e90*/  PRMT R19, R19, 0x5410, R9 ;  /* 0x0000541013137816 */ /* 0x000fe20000000009 */
[----:B------:R-:W0:Y:S01]  /*0ea0*/  F2F.F16.F32 R8, R8 ;  /* 0x0000000800087304 */ /* 0x000e220000200800 */
[----:B------:R-:W-:Y:S01]  /*0eb0*/  SHF.R.S32.HI R9, RZ, 0x1f, R3 ;  /* 0x0000001fff097819 */ /* 0x000fe20000011403 */
[----:B------:R-:W-:Y:S06]  /*0ec0*/  @!P1 BRA `(.L_x_87) ;  /* 0x0000048000009947 */ /* 0x000fec0003800000 */
[----:B------:R-:W-:-:S13]  /*0ed0*/  ISETP.NE.AND P0, PT, RZ, c[0x0][0xdc4], PT ;  /* 0x00037100ff007a0c */ /* 0x000fda0003f05270 */
[----:B------:R-:W-:Y:S05]  /*0ee0*/  @!P0 BRA `(.L_x_88) ;  /* 0x0000022000008947 */ /* 0x000fea0003800000 */
[----:B------:R-:W-:Y:S01]  /*0ef0*/  IMAD.MOV.U32 R20, RZ, RZ, c[0x0][0xdc4] ;  /* 0x00037100ff147624 */ /* 0x000fe200078e00ff */
[----:B------:R-:W-:Y:S02]  /*0f00*/  HADD2.F32 R16, -RZ, R19.H0_H0 ;  /* 0x20000013ff107230 */ /* 0x000fe40000004100 */
[----:B------:R-:W-:Y:S02]  /*0f10*/  HADD2.F32 R17, -RZ, R17.H0_H0 ;  /* 0x20000011ff117230 */ /* 0x000fe40000004100 */
[----:B------:R-:W-:Y:S01]  /*0f20*/  ISETP.NE.AND P2, PT, R20, 0x1, PT ;  /* 0x000000011400780c */ /* 0x000fe20003f45270 */
[----:B------:R-:W-:Y:S01]  /*0f30*/  HADD2.F32 R4, -RZ, R19.H1_H1 ;  /* 0x30000013ff047230 */ /* 0x000fe20000004100 */
[----:B------:R-:W-:Y:S02]  /*0f40*/  FMUL.FTZ R19, R16, c[0x0][0xdc0] ;  /* 0x0003700010137a20 */ /* 0x000fe40000410000 */
[----:B------:R-:W-:Y:S02]  /*0f50*/  FMUL.FTZ R21, R17, c[0x0][0xdc0] ;  /* 0x0003700011157a20 */ /* 0x000fe40000410000 */
[----:B------:R-:W-:-:S02]  /*0f60*/  FMUL.FTZ R23, R4, c[0x0][0xdc0] ;  /* 0x0003700004177a20 */ /* 0x000fc40000410000 */
        /* <DEDUP_REMOVED lines=10> */
.L_x_89:
[----:B------:R-:W-:Y:S05]  /*1010*/  @P2 BRA `(.L_x_90) ;  /* 0x0000003000002947 */ /* 0x000fea0003800000 */
[----:B------:R-:W-:-:S04]  /*1020*/  LOP3.LUT P0, RZ, R2, 0xff, RZ, 0xc0, !PT ;  /* 0x000000ff02ff7812 */ /* 0x000fc8000780c0ff */
[----:B------:R-:W-:-:S04]  /*1030*/  FSETP.LT.AND P0, PT, |R16|, +INF , P0 ;  /* 0x7f8000001000780b */ /* 0x000fc80000701200 */
[----:B------:R-:W-:-:S04]  /*1040*/  SEL R2, RZ, 0x1, !P0 ;  /* 0x00000001ff027807 */ /* 0x000fc80004000000 */
.L_x_90:
[----:B------:R-:W-:Y:S05]  /*1050*/  @P2 BRA `(.L_x_91) ;  /* 0x0000003000002947 */ /* 0x000fea0003800000 */
[----:B------:R-:W-:-:S04]  /*1060*/  LOP3.LUT P0, RZ, R2, 0xff, RZ, 0xc0, !PT ;  /* 0x000000ff02ff7812 */ /* 0x000fc8000780c0ff */
[----:B------:R-:W-:-:S04]  /*1070*/  FSETP.LT.AND P0, PT, |R17|, +INF , P0 ;  /* 0x7f8000001100780b */ /* 0x000fc80000701200 */
[----:B------:R-:W-:Y:S02]  /*1080*/  SEL R2, RZ, 0x1, !P0 ;  /* 0x00000001ff027807 */ /* 0x000fe40004000000 */
.L_x_91:
[----:B------:R-:W-:Y:S02]  /*1090*/  PRMT R6, R19, 0x7610, R6 ;  /* 0x0000761013067816 */ /* 0x000fe40000000006 */
[----:B------:R-:W-:Y:S02]  /*10a0*/  PRMT R5, R21, 0x7610, R5 ;  /* 0x0000761015057816 */ /* 0x000fe40000000005 */
[----:B------:R-:W-:Y:S01]  /*10b0*/  PRMT R16, R23, 0x7610, R16 ;  /* 0x0000761017107816 */ /* 0x000fe20000000010 */
[----:B------:R-:W-:Y:S05]  /*10c0*/  @P2 BRA `(.L_x_92) ;  /* 0x000005f000002947 */ /* 0x000fea0003800000 */
[----:B------:R-:W-:-:S04]  /*10d0*/  LOP3.LUT P0, RZ, R2, 0xff, RZ, 0xc0, !PT ;  /* 0x000000ff02ff7812 */ /* 0x000fc8000780c0ff */
[----:B------:R-:W-:-:S04]  /*10e0*/  FSETP.LT.AND P0, PT, |R4|, +INF , P0 ;  /* 0x7f8000000400780b */ /* 0x000fc80000701200 */
[----:B------:R-:W-:Y:S01]  /*10f0*/  SEL R2, RZ, 0x1, !P0 ;  /* 0x00000001ff027807 */ /* 0x000fe20004000000 */
[----:B------:R-:W-:Y:S05]  /*1100*/  BRA `(.L_x_92) ;  /* 0x000005b000007947 */ /* 0x000fea0003800000 */
.L_x_88:
[----:B------:R-:W-:Y:S01]  /*1110*/  LOP3.LUT P0, RZ, R2, 0xff, RZ, 0xc0, !PT ;  /* 0x000000ff02ff7812 */ /* 0x000fe2000780c0ff */
[----:B------:R-:W-:Y:S01]  /*1120*/  IMAD.MOV.U32 R20, RZ, RZ, c[0x0][0xdc4] ;  /* 0x00037100ff147624 */ /* 0x000fe200078e00ff */
[----:B------:R-:W-:Y:S02]  /*1130*/  HADD2.F32 R2, -RZ, R19.H0_H0 ;  /* 0x20000013ff027230 */ /* 0x000fe40000004100 */
[----:B------:R-:W-:Y:S01]  /*1140*/  FSETP.LT.AND P0, PT, |R4|, +INF , P0 ;  /* 0x7f8000000400780b */ /* 0x000fe20000701200 */
[----:B------:R-:W-:Y:S02]  /*1150*/  HADD2.F32 R16, -RZ, R17.H0_H0 ;  /* 0x20000011ff107230 */ /* 0x000fe40000004100 */
[----:B------:R-:W-:Y:S01]  /*1160*/  HADD2.F32 R4, -RZ, R19.H1_H1 ;  /* 0x30000013ff047230 */ /* 0x000fe20000004100 */
[----:B------:R-:W-:Y:S01]  /*1170*/  ISETP.NE.OR P2, PT, R20, 0x1, !P0 ;  /* 0x000000011400780c */ /* 0x000fe20004745670 */
[----:B------:R-:W-:Y:S01]  /*1180*/  FMUL.FTZ R17, R2, c[0x0][0xdc0] ;  /* 0x0003700002117a20 */ /* 0x000fe20000410000 */
[----:B------:R-:W-:Y:S01]  /*1190*/  ISETP.NE.AND P0, PT, R20, 0x1, P0 ;  /* 0x000000011400780c */ /* 0x000fe20000705270 */
[----:B------:R-:W-:-:S02]  /*11a0*/  FMUL.FTZ R19, R16, c[0x0][0xdc0] ;  /* 0x0003700010137a20 */ /* 0x000fc40000410000 */
[----:B------:R-:W-:Y:S02]  /*11b0*/  FMUL.FTZ R21, R4, c[0x0][0xdc0] ;  /* 0x0003700004157a20 */ /* 0x000fe40000410000 */
[----:B------:R-:W-:Y:S02]  /*11c0*/  FFMA.FTZ R17, R5, c[0x0][0xdbc], R17 ;  /* 0x00036f0005117a23 */ /* 0x000fe40000010011 */
[----:B------:R-:W-:Y:S02]  /*11d0*/  FFMA.FTZ R19, R6, c[0x0][0xdbc], R19 ;  /* 0x00036f0006137a23 */ /* 0x000fe40000010013 */
[----:B------:R-:W-:Y:S01]  /*11e0*/  FFMA.FTZ R21, R7, c[0x0][0xdbc], R21 ;  /* 0x00036f0007157a23 */ /* 0x000fe20000010015 */
[----:B------:R-:W-:Y:S02]  /*11f0*/  F2FP.PACK_AB R17, RZ, R17 ;  /* 0x00000011ff11723e */ /* 0x000fe400000000ff */
[----:B------:R-:W-:Y:S02]  /*1200*/  @!P2 FSETP.LT.FTZ.AND P0, PT, |R18|, +INF , PT ;  /* 0x7f8000001200a80b */ /* 0x000fe40003f11200 */
[----:B------:R-:W-:-:S02]  /*1210*/  F2FP.PACK_AB R19, RZ, R19 ;  /* 0x00000013ff13723e */ /* 0x000fc400000000ff */
[----:B------:R-:W-:-:S09]  /*1220*/  F2FP.PACK_AB R21, RZ, R21 ;  /* 0x00000015ff15723e */ /* 0x000fd200000000ff */
[----:B------:R-:W-:Y:S02]  /*1230*/  FSETP.LT.AND P0, PT, |R5|, +INF , P0 ;  /* 0x7f8000000500780b */ /* 0x000fe40000701200 */
[----:B------:R-:W-:Y:S02]  /*1240*/  PRMT R5, R19, 0x7610, R5 ;  /* 0x0000761013057816 */ /* 0x000fe40000000005 */
[C---:B------:R-:W-:Y:S02]  /*1250*/  ISETP.NE.OR P2, PT, R20.reuse, 0x1, !P0 ;  /* 0x000000011400780c */ /* 0x040fe40004745670 */
[----:B------:R-:W-:-:S11]  /*1260*/  ISETP.NE.AND P0, PT, R20, 0x1, P0 ;  /* 0x000000011400780c */ /* 0x000fd60000705270 */
[----:B------:R-:W-:-:S13]  /*1270*/  @!P2 FSETP.LT.FTZ.AND P0, PT, |R2|, +INF , PT ;  /* 0x7f8000000200a80b */ /* 0x000fda0003f11200 */
[----:B------:R-:W-:Y:S02]  /*1280*/  FSETP.LT.AND P0, PT, |R6|, +INF , P0 ;  /* 0x7f8000000600780b */ /* 0x000fe40000701200 */
[----:B------:R-:W-:Y:S02]  /*1290*/  PRMT R6, R17, 0x7610, R6 ;  /* 0x0000761011067816 */ /* 0x000fe40000000006 */
[C---:B------:R-:W-:Y:S02]  /*12a0*/  ISETP.NE.OR P2, PT, R20.reuse, 0x1, !P0 ;  /* 0x000000011400780c */ /* 0x040fe40004745670 */
[----:B------:R-:W-:-:S11]  /*12b0*/  ISETP.NE.AND P0, PT, R20, 0x1, P0 ;  /* 0x000000011400780c */ /* 0x000fd60000705270 */
[----:B------:R-:W-:Y:S02]  /*12c0*/  @!P2 FSETP.LT.FTZ.AND P0, PT, |R16|, +INF , PT ;  /* 0x7f8000001000a80b */ /* 0x000fe40003f11200 */
[----:B------:R-:W-:Y:S02]  /*12d0*/  ISETP.NE.AND P2, PT, R20, 0x1, PT ;  /* 0x000000011400780c */ /* 0x000fe40003f45270 */
[----:B------:R-:W-:-:S09]  /*12e0*/  PRMT R16, R21, 0x7610, R16 ;  /* 0x0000761015107816 */ /* 0x000fd20000000010 */
[----:B------:R-:W-:-:S04]  /*12f0*/  FSETP.LT.AND P0, PT, |R7|, +INF , P0 ;  /* 0x7f8000000700780b */ /* 0x000fc80000701200 */
[----:B------:R-:W-:Y:S01]  /*1300*/  SEL R2, RZ, 0x1, !P0 ;  /* 0x00000001ff027807 */ /* 0x000fe20004000000 */
[----:B------:R-:W-:Y:S05]  /*1310*/  @P2 BRA `(.L_x_92) ;  /* 0x000003a000002947 */ /* 0x000fea0003800000 */
[----:B------:R-:W-:-:S04]  /*1320*/  FSETP.LT.AND P0, PT, |R4|, +INF , P0 ;  /* 0x7f8000000400780b */ /* 0x000fc80000701200 */
[----:B------:R-:W-:Y:S01]  /*1330*/  SEL R2, RZ, 0x1, !P0 ;  /* 0x00000001ff027807 */ /* 0x000fe20004000000 */
[----:B------:R-:W-:Y:S05]  /*1340*/  BRA `(.L_x_92) ;  /* 0x0000037000007947 */ /* 0x000fea0003800000 */
.L_x_87:
[----:B------:R-:W-:Y:S01]  /*1350*/  LOP3.LUT P0, RZ, R2, 0xff, RZ, 0xc0, !PT ;  /* 0x000000ff02ff7812 */ /* 0x000fe2000780c0ff */
[----:B------:R-:W-:Y:S01]  /*1360*/  IMAD.MOV.U32 R20, RZ, RZ, c[0x0][0xdc4] ;  /* 0x00037100ff147624 */ /* 0x000fe200078e00ff */
[----:B------:R-:W-:Y:S01]  /*1370*/  FSETP.GEU.FTZ.AND P3, PT, |R4|, +INF , PT ;  /* 0x7f8000000400780b */ /* 0x000fe20003f7e200 */
[----:B------:R-:W-:Y:S02]  /*1380*/  HADD2.F32 R2, -RZ, R19.H0_H0 ;  /* 0x20000013ff027230 */ /* 0x000fe40000004100 */
[----:B------:R-:W-:Y:S01]  /*1390*/  HADD2.F32 R16, -RZ, R17.H0_H0 ;  /* 0x20000011ff107230 */ /* 0x000fe20000004100 */
[----:B------:R-:W-:Y:S01]  /*13a0*/  PLOP3.LUT P0, PT, P0, P3, PT, 0x8a, 0x0 ;  /* 0x000000000000781c */ /* 0x000fe20000707172 */
[----:B------:R-:W-:Y:S01]  /*13b0*/  HADD2.F32 R4, -RZ, R19.H1_H1 ;  /* 0x30000013ff047230 */ /* 0x000fe20000004100 */
[----:B------:R-:W-:Y:S02]  /*13c0*/  FMUL.FTZ R17, R2, c[0x0][0xdc0] ;  /* 0x0003700002117a20 */ /* 0x000fe40000410000 */
[----:B------:R-:W-:Y:S01]  /*13d0*/  FSETP.LT.AND P0, PT, |R18|, +INF , !P0 ;  /* 0x7f8000001200780b */ /* 0x000fe20004701200 */
[----:B------:R-:W-:-:S02]  /*13e0*/  FMUL.FTZ R19, R16, c[0x0][0xdc0] ;  /* 0x0003700010137a20 */ /* 0x000fc40000410000 */
[----:B------:R-:W-:Y:S01]  /*13f0*/  FMUL.FTZ R21, R4, c[0x0][0xdc0] ;  /* 0x0003700004157a20 */ /* 0x000fe20000410000 */
[----:B------:R-:W-:Y:S01]  /*1400*/  ISETP.NE.OR P2, PT, RZ, c[0x0][0xdc4], !P0 ;  /* 0x00037100ff007a0c */ /* 0x000fe20004745670 */
[----:B------:R-:W-:Y:S01]  /*1410*/  FFMA.FTZ R17, R5, c[0x0][0xdbc], R17 ;  /* 0x00036f0005117a23 */ /* 0x000fe20000010011 */
[----:B------:R-:W-:Y:S01]  /*1420*/  ISETP.NE.AND P0, PT, RZ, c[0x0][0xdc4], P0 ;  /* 0x00037100ff007a0c */ /* 0x000fe20000705270 */
[----:B------:R-:W-:Y:S02]  /*1430*/  FFMA.FTZ R19, R6, c[0x0][0xdbc], R19 ;  /* 0x00036f0006137a23 */ /* 0x000fe40000010013 */
[----:B------:R-:W-:Y:S01]  /*1440*/  FFMA.FTZ R21, R7, c[0x0][0xdbc], R21 ;  /* 0x00036f0007157a23 */ /* 0x000fe20000010015 */
[----:B------:R-:W-:Y:S02]  /*1450*/  F2FP.PACK_AB R17, RZ, R17 ;  /* 0x00000011ff11723e */ /* 0x000fe400000000ff */
[----:B------:R-:W-:Y:S02]  /*1460*/  F2FP.PACK_AB R19, RZ, R19 ;  /* 0x00000013ff13723e */ /* 0x000fe400000000ff */
[----:B------:R-:W-:-:S03]  /*1470*/  F2FP.PACK_AB R21, RZ, R21 ;  /* 0x00000015ff15723e */ /* 0x000fc600000000ff */
[----:B------:R-:W-:Y:S02]  /*1480*/  @!P2 PLOP3.LUT P0, PT, P3, PT, PT, 0x8, 0x0 ;  /* 0x000000000000a81c */ /* 0x000fe40001f0e170 */
[----:B------:R-:W-:Y:S02]  /*1490*/  FSETP.GEU.FTZ.AND P3, PT, |R5|, +INF , PT ;  /* 0x7f8000000500780b */ /* 0x000fe40003f7e200 */
[----:B------:R-:W-:-:S09]  /*14a0*/  PRMT R5, R19, 0x7610, R5 ;  /* 0x0000761013057816 */ /* 0x000fd20000000005 */
        /* <DEDUP_REMOVED lines=21> */
[----:B------:R-:W-:Y:S02]  /*1600*/  @!P2 FSETP.LT.FTZ.AND P0, PT, |R16|, +INF , PT ;  /* 0x7f8000001000a80b */ /* 0x000fe40003f11200 */
[----:B------:R-:W-:-:S11]  /*1610*/  PRMT R16, R21, 0x7610, R16 ;  /* 0x0000761015107816 */ /* 0x000fd60000000010 */
        /* <DEDUP_REMOVED lines=10> */
.L_x_92:
        /* <DEDUP_REMOVED lines=13> */
.L_x_86:
[----:B------:R-:W-:Y:S05]  /*1790*/  BSYNC B0 ;  /* 0x0000000000007941 */ /* 0x000fea0003800000 */
.L_x_78:
[----:B------:R-:W-:-:S13]  /*17a0*/  LOP3.LUT P0, RZ, R2, 0xff, RZ, 0xc0, !PT ;  /* 0x000000ff02ff7812 */ /* 0x000fda000780c0ff */
[----:B------:R-:W-:Y:S05]  /*17b0*/  @P0 EXIT ;  /* 0x000000000000094d */ /* 0x000fea0003800000 */
[----:B------:R-:W-:Y:S02]  /*17c0*/  IMAD.MOV.U32 R5, RZ, RZ, 0x1 ;  /* 0x00000001ff057424 */ /* 0x000fe400078e00ff */
[----:B------:R-:W-:Y:S02]  /*17d0*/  IMAD.MOV.U32 R2, RZ, RZ, c[0x0][0x168] ;  /* 0x00005a00ff027624 */ /* 0x000fe400078e00ff */
[----:B------:R-:W-:-:S05]  /*17e0*/  IMAD.MOV.U32 R3, RZ, RZ, c[0x0][0x16c] ;  /* 0x00005b00ff037624 */ /* 0x000fca00078e00ff */
[----:B------:R-:W-:Y:S01]  /*17f0*/  STG.E.STRONG.SYS [R2.64], R5 ;  /* 0x0000000502007986 */ /* 0x000fe2000c115904 */
[----:B------:R-:W-:Y:S05]  /*1800*/  EXIT ;  /* 0x000000000000794d */ /* 0x000fea0003800000 */
.L_x_94:
        /* <DEDUP_REMOVED lines=15> */
.L_x_156:


//--------------------- .text._Z25multi_tensor_apply_kernelI18TensorListMetadataILi3EE12AxpbyFunctorIfN3c104HalfEfEJffiEEvlPViT_T0_DpT1_ --------------------------
	.section	.text._Z25multi_tensor_apply_kernelI18TensorListMetadataILi3EE12AxpbyFunctorIfN3c104HalfEfEJffiEEvlPViT_T0_DpT1_,"ax",@progbits
	.sectioninfo	@"SHI_REGISTERS=32"
	.align	128
        .global         _Z25multi_tensor_apply_kernelI18TensorListMetadataILi3EE12AxpbyFunctorIfN3c104HalfEfEJffiEEvlPViT_T0_DpT1_
        .type           _Z25multi_tensor_apply_kernelI18TensorListMetadataILi3EE12AxpbyFunctorIfN3c104HalfEfEJffiEEvlPViT_T0_DpT1_,@function
        .size           _Z25multi_tensor_apply_kernelI18TensorListMetadataILi3EE12AxpbyFunctorIfN3c104HalfEfEJffiEEvlPViT_T0_DpT1_,(.L_x_157 - _Z25multi_tensor_apply_kernelI18TensorListMetadataILi3EE12AxpbyFunctorIfN3c104HalfEfEJffiEEvlPViT_T0_DpT1_)
        .other          _Z25multi_tensor_apply_kernelI18TensorListMetadataILi3EE12AxpbyFunctorIfN3c104HalfEfEJffiEEvlPViT_T0_DpT1_,@"STO_CUDA_ENTRY STV_DEFAULT"
_Z25multi_tensor_apply_kernelI18TensorListMetadataILi3EE12AxpbyFunctorIfN3c104HalfEfEJffiEEvlPViT_T0_DpT1_:
.text._Z25multi_tensor_apply_kernelI18TensorListMetadataILi3EE12AxpbyFunctorIfN3c104HalfEfEJffiEEvlPViT_T0_DpT1_:
        /* <DEDUP_REMOVED lines=30> */
.L_x_95:
[----:B------:R-:W-:-:S05]  /*01e0*/  IMAD.MOV.U32 R0, RZ, RZ, 0x1 ;  /* 0x00000001ff007424 */ /* 0x000fca00078e00ff */
[----:B------:R-:W-:-:S04]  /*01f0*/  ISETP.LE.AND P0, PT, R0, c[0x0][0x160], PT ;  /* 0x0000580000007a0c */ /* 0x000fc80003f03270 */
[----:B------:R-:W-:-:S13]  /*0200*/  ISETP.LT.OR P0, PT, R2, 0x1, !P0 ;  /* 0x000000010200780c */ /* 0x000fda0004701670 */
[----:B------:R-:W-:Y:S05]  /*0210*/  @P0 BRA `(.L_x_97) ;  /* 0x0000132000000947 */ /* 0x000fea0003800000 */
[----:B------:R-:W0:Y:S01]  /*0220*/  S2R R3, SR_TID.X ;  /* 0x0000000000037919 */ /* 0x000e220000002100 */
[----:B------:R-:W-:Y:S02]  /*0230*/  IMAD.MOV.U32 R0, RZ, RZ, 0x1 ;  /* 0x00000001ff007424 */ /* 0x000fe400078e00ff */
[----:B------:R-:W-:-:S04]  /*0240*/  IMAD.MOV.U32 R8, RZ, RZ, RZ ;  /* 0x000000ffff087224 */ /* 0x000fc800078e00ff */
.L_x_104:
[----:B0-----:R-:W-:Y:S01]  /*0250*/  IMAD.IADD R9, R3, 0x1, R8 ;  /* 0x0000000103097824 */ /* 0x001fe200078e0208 */
[----:B------:R-:W-:Y:S01]  /*0260*/  PRMT R28, RZ, 0x7610, R28 ;  /* 0x00007610ff1c7816 */ /* 0x000fe2000000001c */
[----:B------:R-:W-:Y:S02]  /*0270*/  IMAD.MOV.U32 R10, RZ, RZ, RZ ;  /* 0x000000ffff0a7224 */ /* 0x000fe400078e00ff */
[----:B------:R-:W-:Y:S01]  /*0280*/  IMAD.MOV.U32 R12, RZ, RZ, RZ ;  /* 0x000000ffff0c7224 */ /* 0x000fe200078e00ff */
        /* <DEDUP_REMOVED lines=13> */
[----:B------:R0:W2:Y:S01]  /*0360*/  @P3 LDG.E R10, [R18.64] ;  /* 0x00000004120a3981 */ /* 0x0000a2000c1e1900 */
[----:B------:R-:W-:Y:S02]  /*0370*/  PRMT R22, RZ, 0x7610, R22 ;  /* 0x00007610ff167816 */ /* 0x000fe40000000016 */
[----:B------:R-:W-:Y:S01]  /*0380*/  IMAD.MOV.U32 R26, RZ, RZ, RZ ;  /* 0x000000ffff1a7224 */ /* 0x000fe200078e00ff */
[----:B------:R1:W3:Y:S01]  /*0390*/  @P3 LDG.E.U16 R28, [R14.64] ;  /* 0x000000040e1c3981 */ /* 0x0002e2000c1e1500 */
[----:B------:R-:W-:-:S04]  /*03a0*/  @P2 IMAD.WIDE R24, R11, 0x4, R16 ;  /* 0x000000040b182825 */ /* 0x000fc800078e0210 */
[----:B0-----:R-:W-:Y:S01]  /*03b0*/  @P1 IMAD.WIDE R18, R13, 0x4, R16 ;  /* 0x000000040d121825 */ /* 0x001fe200078e0210 */
[----:B------:R0:W5:Y:S03]  /*03c0*/  @P2 LDG.E R12, [R24.64] ;  /* 0x00000004180c2981 */ /* 0x000166000c1e1900 */
[--C-:B-1----:R-:W-:Y:S01]  /*03d0*/  @P2 IMAD.WIDE R14, R11, 0x2, R6.reuse ;  /* 0x000000020b0e2825 */ /* 0x102fe200078e0206 */
[----:B------:R1:W5:Y:S03]  /*03e0*/  @P1 LDG.E R26, [R18.64] ;  /* 0x00000004121a1981 */ /* 0x000366000c1e1900 */
[----:B------:R-:W-:Y:S01]  /*03f0*/  IMAD.MOV.U32 R29, RZ, RZ, RZ ;  /* 0x000000ffff1d7224 */ /* 0x000fe200078e00ff */
[----:B------:R4:W5:Y:S01]  /*0400*/  @P2 LDG.E.U16 R22, [R14.64] ;  /* 0x000000040e162981 */ /* 0x000962000c1e1500 */
[----:B0-----:R-:W-:Y:S01]  /*0410*/  @P0 IMAD.WIDE R24, R23, 0x2, R6 ;  /* 0x0000000217180825 */ /* 0x001fe200078e0206 */
[----:B-1----:R-:W-:-:S03]  /*0420*/  PRMT R18, RZ, 0x7610, R18 ;  /* 0x00007610ff127816 */ /* 0x002fc60000000012 */
[----:B----4-:R-:W-:-:S03]  /*0430*/  @P0 IMAD.WIDE R14, R23, 0x4, R16 ;  /* 0x00000004170e0825 */ /* 0x010fc600078e0210 */
[----:B------:R0:W5:Y:S04]  /*0440*/  @P0 LDG.E.U16 R18, [R24.64] ;  /* 0x0000000418120981 */ /* 0x000168000c1e1500 */
[----:B------:R0:W5:Y:S01]  /*0450*/  @P0 LDG.E R29, [R14.64] ;  /* 0x000000040e1d0981 */ /* 0x000162000c1e1900 */
[----:B------:R-:W-:Y:S01]  /*0460*/  PRMT R27, RZ, 0x7610, R27 ;  /* 0x00007610ff1b7816 */ /* 0x000fe2000000001b */
[----:B------:R-:W-:-:S05]  /*0470*/  @P1 IMAD.WIDE R20, R13, 0x2, R6 ;  /* 0x000000020d141825 */ /* 0x000fca00078e0206 */
[----:B------:R1:W5:Y:S02]  /*0480*/  @P1 LDG.E.U16 R27, [R20.64] ;  /* 0x00000004141b1981 */ /* 0x000364000c1e1500 */
[----:B-1----:R-:W-:-:S05]  /*0490*/  IMAD.MOV.U32 R20, RZ, RZ, c[0x0][0xdc4] ;  /* 0x00037100ff147624 */ /* 0x002fca00078e00ff */
[----:B------:R-:W-:Y:S01]  /*04a0*/  ISETP.NE.AND P4, PT, R20, -0x1, PT ;  /* 0xffffffff1400780c */ /* 0x000fe20003f85270 */
[----:B---3--:R-:W-:-:S05]  /*04b0*/  HADD2.F32 R28, -RZ, R28.H0_H0 ;  /* 0x2000001cff1c7230 */ /* 0x008fca0000004100 */
[----:B------:R-:W-:-:S04]  /*04c0*/  FMUL.FTZ R19, R28, c[0x0][0xdc0] ;  /* 0x000370001c137a20 */ /* 0x000fc80000410000 */
[----:B--2---:R-:W-:-:S03]  /*04d0*/  FFMA.FTZ R19, R10, c[0x0][0xdbc], R19 ;  /* 0x00036f000a137a23 */ /* 0x004fc60000010013 */
[----:B------:R-:W-:Y:S05]  /*04e0*/  @!P4 BRA `(.L_x_98) ;  /* 0x000003a00000c947 */ /* 0x000fea0003800000 */
[----:B0-----:R-:W-:-:S13]  /*04f0*/  ISETP.NE.AND P4, PT, RZ, c[0x0][0xdc4], PT ;  /* 0x00037100ff007a0c */ /* 0x001fda0003f85270 */
[----:B------:R-:W-:Y:S05]  /*0500*/  @!P4 BRA `(.L_x_99) ;  /* 0x000001b00000c947 */ /* 0x000fea0003800000 */
[----:B------:R-:W-:Y:S01]  /*0510*/  ISETP.NE.AND P5, PT, R20, 0x1, PT ;  /* 0x000000011400780c */ /* 0x000fe20003fa5270 */
[----:B-----5:R-:W-:Y:S02]  /*0520*/  HADD2.F32 R22, -RZ, R22.H0_H0 ;  /* 0x20000016ff167230 */ /* 0x020fe40000004100 */
[----:B------:R-:W-:Y:S02]  /*0530*/  HADD2.F32 R27, -RZ, R27.H0_H0 ;  /* 0x2000001bff1b7230 */ /* 0x000fe40000004100 */
[----:B------:R-:W-:Y:S01]  /*0540*/  HADD2.F32 R18, -RZ, R18.H0_H0 ;  /* 0x20000012ff127230 */ /* 0x000fe20000004100 */
[----:B------:R-:W-:Y:S02]  /*0550*/  FMUL.FTZ R21, R22, c[0x0][0xdc0] ;  /* 0x0003700016157a20 */ /* 0x000fe40000410000 */
[----:B------:R-:W-:Y:S02]  /*0560*/  FMUL.FTZ R25, R27, c[0x0][0xdc0] ;  /* 0x000370001b197a20 */ /* 0x000fe40000410000 */
[----:B------:R-:W-:-:S02]  /*0570*/  FFMA.FTZ R21, R12, c[0x0][0xdbc], R21 ;  /* 0x00036f000c157a23 */ /* 0x000fc40000010015 */
[----:B------:R-:W-:Y:S01]  /*0580*/  FMUL.FTZ R10, R18, c[0x0][0xdc0] ;  /* 0x00037000120a7a20 */ /* 0x000fe20000410000 */
[----:B------:R-:W-:Y:S05]  /*0590*/  @P5 BRA `(.L_x_100) ;  /* 0x0000003000005947 */ /* 0x000fea0003800000 */
[----:B------:R-:W-:-:S04]  /*05a0*/  LOP3.LUT P4, RZ, R0, 0xff, RZ, 0xc0, !PT ;  /* 0x000000ff00ff7812 */ /* 0x000fc8000788c0ff */
[----:B------:R-:W-:-:S04]  /*05b0*/  FSETP.LT.AND P4, PT, |R28|, +INF , P4 ;  /* 0x7f8000001c00780b */ /* 0x000fc80002781200 */
[----:B------:R-:W-:-:S04]  /*05c0*/  SEL R0, RZ, 0x1, !P4 ;  /* 0x00000001ff007807 */ /* 0x000fc80006000000 */
.L_x_100:
[----:B------:R-:W-:Y:S05]  /*05d0*/  @P5 BRA `(.L_x_101) ;  /* 0x0000003000005947 */ /* 0x000fea0003800000 */
[----:B------:R-:W-:-:S04]  /*05e0*/  LOP3.LUT P4, RZ, R0, 0xff, RZ, 0xc0, !PT ;  /* 0x000000ff00ff7812 */ /* 0x000fc8000788c0ff */
[----:B------:R-:W-:-:S04]  /*05f0*/  FSETP.LT.AND P4, PT, |R22|, +INF , P4 ;  /* 0x7f8000001600780b */ /* 0x000fc80002781200 */
[----:B------:R-:W-:-:S04]  /*0600*/  SEL R0, RZ, 0x1, !P4 ;  /* 0x00000001ff007807 */ /* 0x000fc80006000000 */
.L_x_101:
[----:B------:R-:W-:Y:S05]  /*0610*/  @P5 BRA `(.L_x_102) ;  /* 0x0000003000005947 */ /* 0x000fea0003800000 */
[----:B------:R-:W-:-:S04]  /*0620*/  LOP3.LUT P4, RZ, R0, 0xff, RZ, 0xc0, !PT ;  /* 0x000000ff00ff7812 */ /* 0x000fc8000788c0ff */
[----:B------:R-:W-:-:S04]  /*0630*/  FSETP.LT.AND P4, PT, |R27|, +INF , P4 ;  /* 0x7f8000001b00780b */ /* 0x000fc80002781200 */
[----:B------:R-:W-:Y:S02]  /*0640*/  SEL R0, RZ, 0x1, !P4 ;  /* 0x00000001ff007807 */ /* 0x000fe40006000000 */
.L_x_102:
[----:B------:R-:W-:Y:S02]  /*0650*/  FFMA.FTZ R25, R26, c[0x0][0xdbc], R25 ;  /* 0x00036f001a197a23 */ /* 0x000fe40000010019 */
[----:B------:R-:W-:Y:S01]  /*0660*/  FFMA.FTZ R29, R29, c[0x0][0xdbc], R10 ;  /* 0x00036f001d1d7a23 */ /* 0x000fe2000001000a */
[----:B------:R-:W-:Y:S05]  /*0670*/  @P5 BRA `(.L_x_103) ;  /* 0x0000051000005947 */ /* 0x000fea0003800000 */
[----:B------:R-:W-:-:S04]  /*0680*/  LOP3.LUT P4, RZ, R0, 0xff, RZ, 0xc0, !PT ;  /* 0x000000ff00ff7812 */ /* 0x000fc8000788c0ff */
[----:B------:R-:W-:-:S04]  /*0690*/  FSETP.LT.AND P4, PT, |R18|, +INF , P4 ;  /* 0x7f8000001200780b */ /* 0x000fc80002781200 */
[----:B------:R-:W-:Y:S01]  /*06a0*/  SEL R0, RZ, 0x1, !P4 ;  /* 0x00000001ff007807 */ /* 0x000fe20006000000 */
[----:B------:R-:W-:Y:S05]  /*06b0*/  BRA `(.L_x_103) ;  /* 0x000004d000007947 */ /* 0x000fea0003800000 */
.L_x_99:
[----:B------:R-:W-:Y:S01]  /*06c0*/  LOP3.LUT P4, RZ, R0, 0xff, RZ, 0xc0, !PT ;  /* 0x000000ff00ff7812 */ /* 0x000fe2000788c0ff */
[----:B-----5:R-:W-:Y:S02]  /*06d0*/  HADD2.F32 R22, -RZ, R22.H0_H0 ;  /* 0x20000016ff167230 */ /* 0x020fe40000004100 */
[----:B------:R-:W-:Y:S01]  /*06e0*/  HADD2.F32 R27, -RZ, R27.H0_H0 ;  /* 0x2000001bff1b7230 */ /* 0x000fe20000004100 */
[----:B------:R-:W-:Y:S01]  /*06f0*/  FSETP.LT.AND P4, PT, |R10|, +INF , P4 ;  /* 0x7f8000000a00780b */ /* 0x000fe20002781200 */
[----:B------:R-:W-:Y:S01]  /*0700*/  HADD2.F32 R18, -RZ, R18.H0_H0 ;  /* 0x20000012ff127230 */ /* 0x000fe20000004100 */
[----:B------:R-:W-:Y:S02]  /*0710*/  FMUL.FTZ R21, R22, c[0x0][0xdc0] ;  /* 0x0003700016157a20 */ /* 0x000fe40000410000 */
[C---:B------:R-:W-:Y:S01]  /*0720*/  ISETP.NE.OR P5, PT, R20.reuse, 0x1, !P4 ;  /* 0x000000011400780c */ /* 0x040fe200067a5670 */
[----:B------:R-:W-:Y:S01]  /*0730*/  FMUL.FTZ R25, R27, c[0x0][0xdc0] ;  /* 0x000370001b197a20 */ /* 0x000fe20000410000 */
[----:B------:R-:W-:Y:S01]  /*0740*/  ISETP.NE.AND P4, PT, R20, 0x1, P4 ;  /* 0x000000011400780c */ /* 0x000fe20002785270 */
[----:B------:R-:W-:-:S02]  /*0750*/  FMUL.FTZ R10, R18, c[0x0][0xdc0] ;  /* 0x00037000120a7a20 */ /* 0x000fc40000410000 */
[----:B------:R-:W-:Y:S02]  /*0760*/  FFMA.FTZ R21, R12, c[0x0][0xdbc], R21 ;  /* 0x00036f000c157a23 */ /* 0x000fe40000010015 */
[----:B------:R-:W-:-:S06]  /*0770*/  FFMA.FTZ R25, R26, c[0x0][0xdbc], R25 ;  /* 0x00036f001a197a23 */ /* 0x000fcc0000010019 */
[----:B------:R-:W-:-:S13]  /*0780*/  @!P5 FSETP.LT.FTZ.AND P4, PT, |R28|, +INF , PT ;  /* 0x7f8000001c00d80b */ /* 0x000fda0003f91200 */
[----:B------:R-:W-:-:S04]  /*0790*/  FSETP.LT.AND P4, PT, |R12|, +INF , P4 ;  /* 0x7f8000000c00780b */ /* 0x000fc80002781200 */
[C---:B------:R-:W-:Y:S02]  /*07a0*/  ISETP.NE.OR P5, PT, R20.reuse, 0x1, !P4 ;  /* 0x000000011400780c */ /* 0x040fe400067a5670 */
[----:B------:R-:W-:-:S11]  /*07b0*/  ISETP.NE.AND P4, PT, R20, 0x1, P4 ;  /* 0x000000011400780c */ /* 0x000fd60002785270 */
[----:B------:R-:W-:-:S13]  /*07c0*/  @!P5 FSETP.LT.FTZ.AND P4, PT, |R22|, +INF , PT ;  /* 0x7f8000001600d80b */ /* 0x000fda0003f91200 */
        /* <DEDUP_REMOVED lines=12> */
.L_x_98:
[----:B0-----:R-:W-:Y:S01]  /*0890*/  FSETP.GEU.FTZ.AND P5, PT, |R10|, +INF , PT ;  /* 0x7f8000000a00780b */ /* 0x001fe20003fbe200 */
[----:B-----5:R-:W-:Y:S01]  /*08a0*/  HADD2.F32 R22, -RZ, R22.H0_H0 ;  /* 0x20000016ff167230 */ /* 0x020fe20000004100 */
[----:B------:R-:W-:Y:S01]  /*08b0*/  LOP3.LUT P4, RZ, R0, 0xff, RZ, 0xc0, !PT ;  /* 0x000000ff00ff7812 */ /* 0x000fe2000788c0ff */
[----:B------:R-:W-:Y:S02]  /*08c0*/  HADD2.F32 R27, -RZ, R27.H0_H0 ;  /* 0x2000001bff1b7230 */ /* 0x000fe40000004100 */
[----:B------:R-:W-:Y:S01]  /*08d0*/  HADD2.F32 R18, -RZ, R18.H0_H0 ;  /* 0x20000012ff127230 */ /* 0x000fe20000004100 */
[----:B------:R-:W-:Y:S01]  /*08e0*/  PLOP3.LUT P4, PT, P4, P5, PT, 0x8a, 0x0 ;  /* 0x000000000000781c */ /* 0x000fe2000278b172 */
[----:B------:R-:W-:Y:S02]  /*08f0*/  FMUL.FTZ R21, R22, c[0x0][0xdc0] ;  /* 0x0003700016157a20 */ /* 0x000fe40000410000 */
[----:B------:R-:W-:Y:S01]  /*0900*/  FMUL.FTZ R25, R27, c[0x0][0xdc0] ;  /* 0x000370001b197a20 */ /* 0x000fe20000410000 */
[----:B------:R-:W-:Y:S01]  /*0910*/  FSETP.LT.AND P4, PT, |R28|, +INF , !P4 ;  /* 0x7f8000001c00780b */ /* 0x000fe20006781200 */
[----:B------:R-:W-:-:S02]  /*0920*/  FMUL.FTZ R10, R18, c[0x0][0xdc0] ;  /* 0x00037000120a7a20 */ /* 0x000fc40000410000 */
[----:B------:R-:W-:Y:S01]  /*0930*/  FFMA.FTZ R21, R12, c[0x0][0xdbc], R21 ;  /* 0x00036f000c157a23 */ /* 0x000fe20000010015 */
[----:B------:R-:W-:Y:S01]  /*0940*/  ISETP.NE.OR P6, PT, RZ, c[0x0][0xdc4], !P4 ;  /* 0x00037100ff007a0c */ /* 0x000fe200067c5670 */
[----:B------:R-:W-:Y:S01]  /*0950*/  FFMA.FTZ R25, R26, c[0x0][0xdbc], R25 ;  /* 0x00036f001a197a23 */ /* 0x000fe20000010019 */
        /* <DEDUP_REMOVED lines=35> */
.L_x_103:
        /* <DEDUP_REMOVED lines=14> */
.L_x_96:
        /* <DEDUP_REMOVED lines=11> */
.L_x_112:
[----:B------:R-:W-:-:S05]  /*0d20*/  IMAD.WIDE R20, R3, 0x8, R6 ;  /* 0x0000000803147825 */ /* 0x000fca00078e0206 */
[----:B------:R-:W2:Y:S01]  /*0d30*/  LDG.E.64 R12, [R20.64] ;  /* 0x00000004140c7981 */ /* 0x000ea2000c1e1b00 */
[----:B------:R-:W-:-:S06]  /*0d40*/  IMAD.WIDE R8, R3, 0x10, R16 ;  /* 0x0000001003087825 */ /* 0x000fcc00078e0210 */
[----:B------:R-:W3:Y:S01]  /*0d50*/  LDG.E.128 R8, [R8.64] ;  /* 0x0000000408087981 */ /* 0x000ee2000c1e1d00 */
[----:B------:R-:W-:Y:S01]  /*0d60*/  SHF.R.S32.HI R18, RZ, 0x1f, R3 ;  /* 0x0000001fff127819 */ /* 0x000fe20000011403 */
[----:B--2---:R-:W-:Y:S01]  /*0d70*/  HADD2.F32 R14, -RZ, R12.H0_H0 ;  /* 0x2000000cff0e7230 */ /* 0x004fe20000004100 */
[--C-:B------:R-:W-:Y:S02]  /*0d80*/  SHF.R.U64 R19, R12, 0x10, R13.reuse ;  /* 0x000000100c137819 */ /* 0x100fe4000000120d */
[----:B------:R-:W-:Y:S02]  /*0d90*/  SHF.R.U32.HI R12, RZ, 0x10, R13 ;  /* 0x00000010ff0c7819 */ /* 0x000fe4000001160d */
[----:B------:R-:W-:Y:S02]  /*0da0*/  FMUL.FTZ R15, R14, c[0x0][0xdc0] ;  /* 0x000370000e0f7a20 */ /* 0x000fe40000410000 */
[----:B------:R-:W-:Y:S02]  /*0db0*/  PRMT R21, R12, 0x7610, R21 ;  /* 0x000076100c157816 */ /* 0x000fe40000000015 */
[----:B---3--:R-:W-:Y:S01]  /*0dc0*/  FFMA.FTZ R12, R8, c[0x0][0xdbc], R15 ;  /* 0x00036f00080c7a23 */ /* 0x008fe2000001000f */
[----:B------:R-:W-:Y:S05]  /*0dd0*/  @!P1 BRA `(.L_x_106) ;  /* 0x000003c000009947 */ /* 0x000fea0003800000 */
[----:B------:R-:W-:-:S13]  /*0de0*/  ISETP.NE.AND P0, PT, RZ, c[0x0][0xdc4], PT ;  /* 0x00037100ff007a0c */ /* 0x000fda0003f05270 */
[----:B------:R-:W-:Y:S05]  /*0df0*/  @!P0 BRA `(.L_x_107) ;  /* 0x000001c000008947 */ /* 0x000fea0003800000 */
[----:B------:R-:W-:Y:S01]  /*0e00*/  IMAD.MOV.U32 R20, RZ, RZ, c[0x0][0xdc4] ;  /* 0x00037100ff147624 */ /* 0x000fe200078e00ff */
[----:B------:R-:W-:Y:S02]  /*0e10*/  HADD2.F32 R15, -RZ, R19.H0_H0 ;  /* 0x20000013ff0f7230 */ /* 0x000fe40000004100 */
[----:B------:R-:W-:Y:S02]  /*0e20*/  HADD2.F32 R19, -RZ, R13.H0_H0 ;  /* 0x2000000dff137230 */ /* 0x000fe40000004100 */
[----:B------:R-:W-:Y:S01]  /*0e30*/  ISETP.NE.AND P2, PT, R20, 0x1, PT ;  /* 0x000000011400780c */ /* 0x000fe20003f45270 */
[----:B------:R-:W-:Y:S01]  /*0e40*/  HADD2.F32 R20, -RZ, R21.H0_H0 ;  /* 0x20000015ff147230 */ /* 0x000fe20000004100 */
[----:B------:R-:W-:Y:S02]  /*0e50*/  FMUL.FTZ R13, R15, c[0x0][0xdc0] ;  /* 0x000370000f0d7a20 */ /* 0x000fe40000410000 */
[----:B------:R-:W-:Y:S02]  /*0e60*/  FMUL.FTZ R21, R19, c[0x0][0xdc0] ;  /* 0x0003700013157a20 */ /* 0x000fe40000410000 */
[----:B------:R-:W-:-:S07]  /*0e70*/  FMUL.FTZ R23, R20, c[0x0][0xdc0] ;  /* 0x0003700014177a20 */ /* 0x000fce0000410000 */
[----:B------:R-:W-:Y:S05]  /*0e80*/  @P2 BRA `(.L_x_108) ;  /* 0x0000003000002947 */ /* 0x000fea0003800000 */
[----:B------:R-:W-:-:S04]  /*0e90*/  LOP3.LUT P0, RZ, R0, 0xff, RZ, 0xc0, !PT ;  /* 0x000000ff00ff7812 */ /* 0x000fc8000780c0ff */
[----:B------:R-:W-:-:S04]  /*0ea0*/  FSETP.LT.AND P0, PT, |R14|, +INF , P0 ;  /* 0x7f8000000e00780b */ /* 0x000fc80000701200 */
[----:B------:R-:W-:-:S04]  /*0eb0*/  SEL R0, RZ, 0x1, !P0 ;  /* 0x00000001ff007807 */ /* 0x000fc80004000000 */
.L_x_108:
[----:B------:R-:W-:Y:S05]  /*0ec0*/  @P2 BRA `(.L_x_109) ;  /* 0x0000003000002947 */ /* 0x000fea0003800000 */
[----:B------:R-:W-:-:S04]  /*0ed0*/  LOP3.LUT P0, RZ, R0, 0xff, RZ, 0xc0, !PT ;  /* 0x000000ff00ff7812 */ /* 0x000fc8000780c0ff */
[----:B------:R-:W-:-:S04]  /*0ee0*/  FSETP.LT.AND P0, PT, |R15|, +INF , P0 ;  /* 0x7f8000000f00780b */ /* 0x000fc80000701200 */
[----:B------:R-:W-:-:S04]  /*0ef0*/  SEL R0, RZ, 0x1, !P0 ;  /* 0x00000001ff007807 */ /* 0x000fc80004000000 */
.L_x_109:
[----:B------:R-:W-:Y:S05]  /*0f00*/  @P2 BRA `(.L_x_110) ;  /* 0x0000003000002947 */ /* 0x000fea0003800000 */
[----:B------:R-:W-:-:S04]  /*0f10*/  LOP3.LUT P0, RZ, R0, 0xff, RZ, 0xc0, !PT ;  /* 0x000000ff00ff7812 */ /* 0x000fc8000780c0ff */
[----:B------:R-:W-:-:S04]  /*0f20*/  FSETP.LT.AND P0, PT, |R19|, +INF , P0 ;  /* 0x7f8000001300780b */ /* 0x000fc80000701200 */
[----:B------:R-:W-:Y:S02]  /*0f30*/  SEL R0, RZ, 0x1, !P0 ;  /* 0x00000001ff007807 */ /* 0x000fe40004000000 */
.L_x_110:
        /* <DEDUP_REMOVED lines=8> */
.L_x_107:
[----:B------:R-:W-:Y:S01]  /*0fc0*/  LOP3.LUT P0, RZ, R0, 0xff, RZ, 0xc0, !PT ;  /* 0x000000ff00ff7812 */ /* 0x000fe2000780c0ff */
[----:B------:R-:W-:Y:S01]  /*0fd0*/  IMAD.MOV.U32 R15, RZ, RZ, c[0x0][0xdc4] ;  /* 0x00037100ff0f7624 */ /* 0x000fe200078e00ff */
[----:B------:R-:W-:Y:S02]  /*0fe0*/  HADD2.F32 R0, -RZ, R19.H0_H0 ;  /* 0x20000013ff007230 */ /* 0x000fe40000004100 */
[----:B------:R-:W-:Y:S01]  /*0ff0*/  FSETP.LT.AND P0, PT, |R8|, +INF , P0 ;  /* 0x7f8000000800780b */ /* 0x000fe20000701200 */
[----:B------:R-:W-:Y:S02]  /*1000*/  HADD2.F32 R8, -RZ, R13.H0_H0 ;  /* 0x2000000dff087230 */ /* 0x000fe40000004100 */
[----:B------:R-:W-:Y:S01]  /*1010*/  HADD2.F32 R19, -RZ, R21.H0_H0 ;  /* 0x20000015ff137230 */ /* 0x000fe20000004100 */
[C---:B------:R-:W-:Y:S01]  /*1020*/  ISETP.NE.OR P2, PT, R15.reuse, 0x1, !P0 ;  /* 0x000000010f00780c */ /* 0x040fe20004745670 */
[----:B------:R-:W-:Y:S01]  /*1030*/  FMUL.FTZ R13, R0, c[0x0][0xdc0] ;  /* 0x00037000000d7a20 */ /* 0x000fe20000410000 */
[----:B------:R-:W-:-:S02]  /*1040*/  ISETP.NE.AND P0, PT, R15, 0x1, P0 ;  /* 0x000000010f00780c */ /* 0x000fc40000705270 */
[----:B------:R-:W-:Y:S02]  /*1050*/  FMUL.FTZ R21, R19, c[0x0][0xdc0] ;  /* 0x0003700013157a20 */ /* 0x000fe40000410000 */
[----:B------:R-:W-:-:S07]  /*1060*/  FFMA.FTZ R13, R9, c[0x0][0xdbc], R13 ;  /* 0x00036f00090d7a23 */ /* 0x000fce000001000d */
        /* <DEDUP_REMOVED lines=8> */
[C---:B------:R-:W-:Y:S02]  /*10f0*/  @!P2 FSETP.LT.FTZ.AND P0, PT, |R8|.reuse, +INF , PT ;  /* 0x7f8000000800a80b */ /* 0x040fe40003f11200 */
[----:B------:R-:W-:Y:S01]  /*1100*/  ISETP.NE.AND P2, PT, R15, 0x1, PT ;  /* 0x000000010f00780c */ /* 0x000fe20003f45270 */
[----:B------:R-:W-:-:S04]  /*1110*/  FMUL.FTZ R15, R8, c[0x0][0xdc0] ;  /* 0x00037000080f7a20 */ /* 0x000fc80000410000 */
[----:B------:R-:W-:Y:S02]  /*1120*/  FFMA.FTZ R14, R10, c[0x0][0xdbc], R15 ;  /* 0x00036f000a0e7a23 */ /* 0x000fe4000001000f */
[----:B------:R-:W-:-:S04]  /*1130*/  FFMA.FTZ R15, R11, c[0x0][0xdbc], R21 ;  /* 0x00036f000b0f7a23 */ /* 0x000fc80000010015 */
[----:B------:R-:W-:-:S04]  /*1140*/  FSETP.LT.AND P0, PT, |R11|, +INF , P0 ;  /* 0x7f8000000b00780b */ /* 0x000fc80000701200 */
[----:B------:R-:W-:Y:S01]  /*1150*/  SEL R0, RZ, 0x1, !P0 ;  /* 0x00000001ff007807 */ /* 0x000fe20004000000 */
[----:B------:R-:W-:Y:S05]  /*1160*/  @P2 BRA `(.L_x_111) ;  /* 0x0000034000002947 */ /* 0x000fea0003800000 */
[----:B------:R-:W-:-:S04]  /*1170*/  FSETP.LT.AND P0, PT, |R19|, +INF , P0 ;  /* 0x7f8000001300780b */ /* 0x000fc80000701200 */
[----:B------:R-:W-:Y:S01]  /*1180*/  SEL R0, RZ, 0x1, !P0 ;  /* 0x00000001ff007807 */ /* 0x000fe20004000000 */
[----:B------:R-:W-:Y:S05]  /*1190*/  BRA `(.L_x_111) ;  /* 0x0000031000007947 */ /* 0x000fea0003800000 */
.L_x_106:
[----:B------:R-:W-:Y:S01]  /*11a0*/  LOP3.LUT P0, RZ, R0, 0xff, RZ, 0xc0, !PT ;  /* 0x000000ff00ff7812 */ /* 0x000fe2000780c0ff */
[----:B------:R-:W-:Y:S01]  /*11b0*/  IMAD.MOV.U32 R15, RZ, RZ, c[0x0][0xdc4] ;  /* 0x00037100ff0f7624 */ /* 0x000fe200078e00ff */
[----:B------:R-:W-:Y:S01]  /*11c0*/  FSETP.GEU.FTZ.AND P3, PT, |R8|, +INF , PT ;  /* 0x7f8000000800780b */ /* 0x000fe20003f7e200 */
[----:B------:R-:W-:Y:S02]  /*11d0*/  HADD2.F32 R0, -RZ, R19.H0_H0 ;  /* 0x20000013ff007230 */ /* 0x000fe40000004100 */
[----:B------:R-:W-:Y:S01]  /*11e0*/  HADD2.F32 R8, -RZ, R13.H0_H0 ;  /* 0x2000000dff087230 */ /* 0x000fe20000004100 */
[----:B------:R-:W-:Y:S01]  /*11f0*/  PLOP3.LUT P0, PT, P0, P3, PT, 0x8a, 0x0 ;  /* 0x000000000000781c */ /* 0x000fe20000707172 */
[----:B------:R-:W-:Y:S01]  /*1200*/  HADD2.F32 R19, -RZ, R21.H0_H0 ;  /* 0x20000015ff137230 */ /* 0x000fe20000004100 */
[----:B------:R-:W-:Y:S02]  /*1210*/  FMUL.FTZ R13, R0, c[0x0][0xdc0] ;  /* 0x00037000000d7a20 */ /* 0x000fe40000410000 */
[----:B------:R-:W-:-:S02]  /*1220*/  FSETP.LT.AND P0, PT, |R14|, +INF , !P0 ;  /* 0x7f8000000e00780b */ /* 0x000fc40004701200 */
[----:B------:R-:W-:Y:S02]  /*1230*/  FMUL.FTZ R21, R19, c[0x0][0xdc0] ;  /* 0x0003700013157a20 */ /* 0x000fe40000410000 */
[----:B------:R-:W-:Y:S01]  /*1240*/  ISETP.NE.OR P2, PT, RZ, c[0x0][0xdc4], !P0 ;  /* 0x00037100ff007a0c */ /* 0x000fe20004745670 */
[----:B------:R-:W-:Y:S01]  /*1250*/  FFMA.FTZ R13, R9, c[0x0][0xdbc], R13 ;  /* 0x00036f00090d7a23 */ /* 0x000fe2000001000d */
        /* <DEDUP_REMOVED lines=29> */
[----:B------:R-:W-:Y:S01]  /*1430*/  ISETP.NE.AND P2, PT, R15, 0x1, PT ;  /* 0x000000010f00780c */ /* 0x000fe20003f45270 */
[----:B------:R-:W-:-:S04]  /*1440*/  FMUL.FTZ R15, R8, c[0x0][0xdc0] ;  /* 0x00037000080f7a20 */ /* 0x000fc80000410000 */
[----:B------:R-:W-:Y:S02]  /*1450*/  FFMA.FTZ R14, R10, c[0x0][0xdbc], R15 ;  /* 0x00036f000a0e7a23 */ /* 0x000fe4000001000f */
[----:B------:R-:W-:-:S04]  /*1460*/  FFMA.FTZ R15, R11, c[0x0][0xdbc], R21 ;  /* 0x00036f000b0f7a23 */ /* 0x000fc80000010015 */
[----:B------:R-:W-:Y:S02]  /*1470*/  SEL R0, RZ, 0x1, !P0 ;  /* 0x00000001ff007807 */ /* 0x000fe40004000000 */
[----:B------:R-:W-:Y:S05]  /*1480*/  @P2 BRA `(.L_x_111) ;  /* 0x0000002000002947 */ /* 0x000fea0003800000 */
[----:B------:R-:W-:-:S04]  /*1490*/  FSETP.LT.AND P0, PT, |R19|, +INF , P0 ;  /* 0x7f8000001300780b */ /* 0x000fc80000701200 */
[----:B------:R-:W-:Y:S02]  /*14a0*/  SEL R0, RZ, 0x1, !P0 ;  /* 0x00000001ff007807 */ /* 0x000fe40004000000 */
.L_x_111:
        /* <DEDUP_REMOVED lines=8> */
.L_x_105:
[----:B------:R-:W-:Y:S05]  /*1530*/  BSYNC B0 ;  /* 0x0000000000007941 */ /* 0x000fea0003800000 */
.L_x_97:
[----:B------:R-:W-:-:S13]  /*1540*/  LOP3.LUT P0, RZ, R0, 0xff, RZ, 0xc0, !PT ;  /* 0x000000ff00ff7812 */ /* 0x000fda000780c0ff */
[----:B------:R-:W-:Y:S05]  /*1550*/  @P0 EXIT ;  /* 0x000000000000094d */ /* 0x000fea0003800000 */
[----:B------:R-:W-:Y:S02]  /*1560*/  IMAD.MOV.U32 R5, RZ, RZ, 0x1 ;  /* 0x00000001ff057424 */ /* 0x000fe400078e00ff */
[----:B------:R-:W-:Y:S02]  /*1570*/  IMAD.MOV.U32 R2, RZ, RZ, c[0x0][0x168] ;  /* 0x00005a00ff027624 */ /* 0x000fe400078e00ff */
[----:B------:R-:W-:-:S05]  /*1580*/  IMAD.MOV.U32 R3, RZ, RZ, c[0x0][0x16c] ;  /* 0x00005b00ff037624 */ /* 0x000fca00078e00ff */
[----:B------:R-:W-:Y:S01]  /*1590*/  STG.E.STRONG.SYS [R2.64], R5 ;  /* 0x0000000502007986 */ /* 0x000fe2000c115904 */
[----:B------:R-:W-:Y:S05]  /*15a0*/  EXIT ;  /* 0x000000000000794d */ /* 0x000fea0003800000 */
.L_x_113:
        /* <DEDUP_REMOVED lines=13> */
.L_x_157:


//--------------------- .text._Z25multi_tensor_apply_kernelI18TensorListMetadataILi3EE12AxpbyFunctorIffN3c104HalfEEJffiEEvlPViT_T0_DpT1_ --------------------------
	.section	.text._Z25multi_tensor_apply_kernelI18TensorListMetadataILi3EE12AxpbyFunctorIffN3c104HalfEEJffiEEvlPViT_T0_DpT1_,"ax",@progbits
	.sectioninfo	@"SHI_REGISTERS=32"
	.align	128
        .global         _Z25multi_tensor_apply_kernelI18TensorListMetadataILi3EE12AxpbyFunctorIffN3c104HalfEEJffiEEvlPViT_T0_DpT1_
        .type           _Z25multi_tensor_apply_kernelI18TensorListMetadataILi3EE12AxpbyFunctorIffN3c104HalfEEJffiEEvlPViT_T0_DpT1_,@function
        .size           _Z25multi_tensor_apply_kernelI18TensorListMetadataILi3EE12AxpbyFunctorIffN3c104HalfEEJffiEEvlPViT_T0_DpT1_,(.L_x_158 - _Z25multi_tensor_apply_kernelI18TensorListMetadataILi3EE12AxpbyFunctorIffN3c104HalfEEJffiEEvlPViT_T0_DpT1_)
        .other          _Z25multi_tensor_apply_kernelI18TensorListMetadataILi3EE12AxpbyFunctorIffN3c104HalfEEJffiEEvlPViT_T0_DpT1_,@"STO_CUDA_ENTRY STV_DEFAULT"
_Z25multi_tensor_apply_kernelI18TensorListMetadataILi3EE12AxpbyFunctorIffN3c104HalfEEJffiEEvlPViT_T0_DpT1_:
.text._Z25multi_tensor_apply_kernelI18TensorListMetadataILi3EE12AxpbyFunctorIffN3c104HalfEEJffiEEvlPViT_T0_DpT1_:
        /* <DEDUP_REMOVED lines=30> */
.L_x_114:
[----:B------:R-:W-:-:S05]  /*01e0*/  IMAD.MOV.U32 R0, RZ, RZ, 0x1 ;  /* 0x00000001ff007424 */ /* 0x000fca00078e00ff */
[----:B------:R-:W-:-:S04]  /*01f0*/  ISETP.LE.AND P0, PT, R0, c[0x0][0x160], PT ;  /* 0x0000580000007a0c */ /* 0x000fc80003f03270 */
[----:B------:R-:W-:-:S13]  /*0200*/  ISETP.LT.OR P0, PT, R2, 0x1, !P0 ;  /* 0x000000010200780c */ /* 0x000fda0004701670 */
[----:B------:R-:W-:Y:S05]  /*0210*/  @P0 BRA `(.L_x_116) ;  /* 0x000013d000000947 */ /* 0x000fea0003800000 */
[----:B------:R-:W0:Y:S01]  /*0220*/  S2R R3, SR_TID.X ;  /* 0x0000000000037919 */ /* 0x000e220000002100 */
[----:B------:R-:W-:Y:S02]  /*0230*/  IMAD.MOV.U32 R0, RZ, RZ, 0x1 ;  /* 0x00000001ff007424 */ /* 0x000fe400078e00ff */
[----:B------:R-:W-:-:S04]  /*0240*/  IMAD.MOV.U32 R8, RZ, RZ, RZ ;  /* 0x000000ffff087224 */ /* 0x000fc800078e00ff */
.L_x_123:
[----:B0-----:R-:W-:Y:S02]  /*0250*/  IMAD.IADD R9, R3, 0x1, R8 ;  /* 0x0000000103097824 */ /* 0x001fe400078e0208 */
[----:B------:R-:W-:Y:S02]  /*0260*/  IMAD.MOV.U32 R12, RZ, RZ, RZ ;  /* 0x000000ffff0c7224 */ /* 0x000fe400078e00ff */
[----:B------:R-:W-:Y:S01]  /*0270*/  IMAD.MOV.U32 R10, RZ, RZ, RZ ;  /* 0x000000ffff0a7224 */ /* 0x000fe200078e00ff */
[C---:B------:R-:W-:Y:S01]  /*0280*/  ISETP.GE.AND P3, PT, R9.reuse, c[0x0][0x160], PT ;  /* 0x0000580009007a0c */ /* 0x040fe20003f66270 */
[----:B------:R-:W-:Y:S01]  /*0290*/  IMAD.MOV.U32 R22, RZ, RZ, RZ ;  /* 0x000000ffff167224 */ /* 0x000fe200078e00ff */
[----:B------:R-:W-:-:S02]  /*02a0*/  IADD3 R11, R9, c[0x0][0x0], RZ ;  /* 0x00000000090b7a10 */ /* 0x000fc40007ffe0ff */
[-C--:B------:R-:W-:Y:S02]  /*02b0*/  ISETP.LT.AND P3, PT, R9, R2.reuse, !P3 ;  /* 0x000000020900720c */ /* 0x080fe40005f61270 */
[C---:B------:R-:W-:Y:S02]  /*02c0*/  IADD3 R13, R11.reuse, c[0x0][0x0], RZ ;  /* 0x000000000b0d7a10 */ /* 0x040fe40007ffe0ff */
[----:B------:R-:W-:Y:S02]  /*02d0*/  ISETP.GE.AND P2, PT, R11, c[0x0][0x160], PT ;  /* 0x000058000b007a0c */ /* 0x000fe40003f46270 */
[----:B------:R-:W-:Y:S02]  /*02e0*/  IADD3 R23, R13, c[0x0][0x0], RZ ;  /* 0x000000000d177a10 */ /* 0x000fe40007ffe0ff */
[-C--:B------:R-:W-:Y:S02]  /*02f0*/  ISETP.LT.AND P2, PT, R11, R2.reuse, !P2 ;  /* 0x000000020b00720c */ /* 0x080fe40005741270 */
[----:B------:R-:W-:Y:S01]  /*0300*/  ISETP.GE.AND P0, PT, R23, c[0x0][0x160], PT ;  /* 0x0000580017007a0c */ /* 0x000fe20003f06270 */
[----:B------:R-:W-:Y:S01]  /*0310*/  CS2R R28, SRZ ;  /* 0x00000000001c7805 */ /* 0x000fe2000001ff00 */
[----:B------:R-:W-:Y:S01]  /*0320*/  ISETP.GE.AND P1, PT, R13, c[0x0][0x160], PT ;  /* 0x000058000d007a0c */ /* 0x000fe20003f26270 */
[----:B------:R-:W-:Y:S01]  /*0330*/  @P3 IMAD.WIDE R14, R9, 0x4, R6 ;  /* 0x00000004090e3825 */ /* 0x000fe200078e0206 */
[----:B------:R-:W-:-:S02]  /*0340*/  ISETP.LT.AND P0, PT, R23, R2, !P0 ;  /* 0x000000021700720c */ /* 0x000fc40004701270 */
[----:B------:R-:W-:Y:S01]  /*0350*/  ISETP.LT.AND P1, PT, R13, R2, !P1 ;  /* 0x000000020d00720c */ /* 0x000fe20004f21270 */
[--C-:B------:R-:W-:Y:S01]  /*0360*/  @P3 IMAD.WIDE R18, R9, 0x4, R16.reuse ;  /* 0x0000000409123825 */ /* 0x100fe200078e0210 */
[----:B------:R0:W2:Y:S03]  /*0370*/  @P3 LDG.E R12, [R14.64] ;  /* 0x000000040e0c3981 */ /* 0x0000a6000c1e1900 */
[----:B------:R-:W-:Y:S01]  /*0380*/  @P2 IMAD.WIDE R24, R11, 0x4, R16 ;  /* 0x000000040b182825 */ /* 0x000fe200078e0210 */
[----:B------:R1:W3:Y:S04]  /*0390*/  @P3 LDG.E R10, [R18.64] ;  /* 0x00000004120a3981 */ /* 0x0002e8000c1e1900 */
[----:B------:R4:W5:Y:S02]  /*03a0*/  @P2 LDG.E R22, [R24.64] ;  /* 0x0000000418162981 */ /* 0x000964000c1e1900 */
[----:B----4-:R-:W-:-:S05]  /*03b0*/  @P0 IMAD.WIDE R24, R23, 0x4, R6 ;  /* 0x0000000417180825 */ /* 0x010fca00078e0206 */
[----:B------:R4:W5:Y:S01]  /*03c0*/  @P0 LDG.E R29, [R24.64] ;  /* 0x00000004181d0981 */ /* 0x000962000c1e1900 */
[----:B------:R-:W-:Y:S01]  /*03d0*/  CS2R R26, SRZ ;  /* 0x00000000001a7805 */ /* 0x000fe2000001ff00 */
[----:B-1----:R-:W-:-:S05]  /*03e0*/  @P1 IMAD.WIDE R18, R13, 0x4, R16 ;  /* 0x000000040d121825 */ /* 0x002fca00078e0210 */
[----:B------:R1:W5:Y:S01]  /*03f0*/  @P1 LDG.E R27, [R18.64] ;  /* 0x00000004121b1981 */ /* 0x000362000c1e1900 */
[----:B0-----:R-:W-:-:S04]  /*0400*/  @P2 IMAD.WIDE R14, R11, 0x4, R6 ;  /* 0x000000040b0e2825 */ /* 0x001fc800078e0206 */
[----:B------:R-:W-:Y:S01]  /*0410*/  @P1 IMAD.WIDE R20, R13, 0x4, R6 ;  /* 0x000000040d141825 */ /* 0x000fe200078e0206 */
[----:B------:R0:W5:Y:S03]  /*0420*/  @P2 LDG.E R26, [R14.64] ;  /* 0x000000040e1a2981 */ /* 0x000166000c1e1900 */
[----:B-1----:R-:W-:Y:S01]  /*0430*/  IMAD.MOV.U32 R19, RZ, RZ, c[0x0][0xdc4] ;  /* 0x00037100ff137624 */ /* 0x002fe200078e00ff */
[----:B------:R2:W5:Y:S01]  /*0440*/  @P1 LDG.E R28, [R20.64] ;  /* 0x00000004141c1981 */ /* 0x000562000c1e1900 */
[----:B------:R-:W-:-:S03]  /*0450*/  IMAD.MOV.U32 R18, RZ, RZ, RZ ;  /* 0x000000ffff127224 */ /* 0x000fc600078e00ff */
[----:B------:R-:W-:Y:S01]  /*0460*/  ISETP.NE.AND P4, PT, R19, -0x1, PT ;  /* 0xffffffff1300780c */ /* 0x000fe20003f85270 */
[----:B0-----:R-:W-:-:S05]  /*0470*/  @P0 IMAD.WIDE R14, R23, 0x4, R16 ;  /* 0x00000004170e0825 */ /* 0x001fca00078e0210 */
[----:B------:R3:W5:Y:S01]  /*0480*/  @P0 LDG.E R18, [R14.64] ;  /* 0x000000040e120981 */ /* 0x000762000c1e1900 */
[----:B--2---:R-:W-:-:S04]  /*0490*/  FMUL.FTZ R21, R12, c[0x0][0xdc0] ;  /* 0x000370000c157a20 */ /* 0x004fc80000410000 */
[----:B---3--:R-:W-:-:S05]  /*04a0*/  FFMA.FTZ R15, R10, c[0x0][0xdbc], R21 ;  /* 0x00036f000a0f7a23 */ /* 0x008fca0000010015 */
[----:B------:R-:W-:Y:S01]  /*04b0*/  F2FP.PACK_AB R15, RZ, R15 ;  /* 0x0000000fff0f723e */ /* 0x000fe200000000ff */
[----:B------:R-:W-:Y:S05]  /*04c0*/  @!P4 BRA `(.L_x_117) ;  /* 0x000003a00000c947 */ /* 0x000fea0003800000 */
[----:B----4-:R-:W-:-:S13]  /*04d0*/  ISETP.NE.AND P4, PT, RZ, c[0x0][0xdc4], PT ;  /* 0x00037100ff007a0c */ /* 0x010fda0003f85270 */
[----:B------:R-:W-:Y:S05]  /*04e0*/  @!P4 BRA `(.L_x_118) ;  /* 0x000001b00000c947 */ /* 0x000fea0003800000 */
[----:B------:R-:W-:Y:S01]  /*04f0*/  ISETP.NE.AND P5, PT, R19, 0x1, PT ;  /* 0x000000011300780c */ /* 0x000fe20003fa5270 */
[----:B-----5:R-:W-:Y:S02]  /*0500*/  FMUL.FTZ R19, R26, c[0x0][0xdc0] ;  /* 0x000370001a137a20 */ /* 0x020fe40000410000 */
[----:B------:R-:W-:Y:S02]  /*0510*/  FMUL.FTZ R14, R28, c[0x0][0xdc0] ;  /* 0x000370001c0e7a20 */ /* 0x000fe40000410000 */
[----:B------:R-:W-:Y:S02]  /*0520*/  FMUL.FTZ R21, R29, c[0x0][0xdc0] ;  /* 0x000370001d157a20 */ /* 0x000fe40000410000 */
[----:B------:R-:W-:Y:S02]  /*0530*/  FFMA.FTZ R10, R22, c[0x0][0xdbc], R19 ;  /* 0x00036f00160a7a23 */ /* 0x000fe40000010013 */
[----:B------:R-:W-:Y:S02]  /*0540*/  FFMA.FTZ R14, R27, c[0x0][0xdbc], R14 ;  /* 0x00036f001b0e7a23 */ /* 0x000fe4000001000e */
[----:B------:R-:W-:-:S02]  /*0550*/  FFMA.FTZ R21, R18, c[0x0][0xdbc], R21 ;  /* 0x00036f0012157a23 */ /* 0x000fc40000010015 */
[----:B------:R-:W-:Y:S05]  /*0560*/  @P5 BRA `(.L_x_119) ;  /* 0x0000003000005947 */ /* 0x000fea0003800000 */
[----:B------:R-:W-:-:S04]  /*0570*/  LOP3.LUT P4, RZ, R0, 0xff, RZ, 0xc0, !PT ;  /* 0x000000ff00ff7812 */ /* 0x000fc8000788c0ff */
[----:B------:R-:W-:-:S04]  /*0580*/  FSETP.LT.AND P4, PT, |R12|, +INF , P4 ;  /* 0x7f8000000c00780b */ /* 0x000fc80002781200 */
[----:B------:R-:W-:-:S04]  /*0590*/  SEL R0, RZ, 0x1, !P4 ;  /* 0x00000001ff007807 */ /* 0x000fc80006000000 */
.L_x_119:
[----:B------:R-:W-:Y:S05]  /*05a0*/  @P5 BRA `(.L_x_120) ;  /* 0x0000003000005947 */ /* 0x000fea0003800000 */
[----:B------:R-:W-:-:S04]  /*05b0*/  LOP3.LUT P4, RZ, R0, 0xff, RZ, 0xc0, !PT ;  /* 0x000000ff00ff7812 */ /* 0x000fc8000788c0ff */
[----:B------:R-:W-:-:S04]  /*05c0*/  FSETP.LT.AND P4, PT, |R26|, +INF , P4 ;  /* 0x7f8000001a00780b */ /* 0x000fc80002781200 */
[----:B------:R-:W-:-:S04]  /*05d0*/  SEL R0, RZ, 0x1, !P4 ;  /* 0x00000001ff007807 */ /* 0x000fc80006000000 */
.L_x_120:
[----:B------:R-:W-:Y:S05]  /*05e0*/  @P5 BRA `(.L_x_121) ;  /* 0x0000003000005947 */ /* 0x000fea0003800000 */
[----:B------:R-:W-:-:S04]  /*05f0*/  LOP3.LUT P4, RZ, R0, 0xff, RZ, 0xc0, !PT ;  /* 0x000000ff00ff7812 */ /* 0x000fc8000788c0ff */
[----:B------:R-:W-:-:S04]  /*0600*/  FSETP.LT.AND P4, PT, |R28|, +INF , P4 ;  /* 0x7f8000001c00780b */ /* 0x000fc80002781200 */
[----:B------:R-:W-:Y:S02]  /*0610*/  SEL R0, RZ, 0x1, !P4 ;  /* 0x00000001ff007807 */ /* 0x000fe40006000000 */
.L_x_121:
        /* <DEDUP_REMOVED lines=8> */
.L_x_118:
[----:B------:R-:W-:Y:S01]  /*06a0*/  LOP3.LUT P4, RZ, R0, 0xff, RZ, 0xc0, !PT ;  /* 0x000000ff00ff7812 */ /* 0x000fe2000788c0ff */
[----:B-----5:R-:W-:-:S03]  /*06b0*/  FMUL.FTZ R21, R26, c[0x0][0xdc0] ;  /* 0x000370001a157a20 */ /* 0x020fc60000410000 */
[----:B------:R-:W-:Y:S01]  /*06c0*/  FSETP.LT.AND P4, PT, |R10|, +INF , P4 ;  /* 0x7f8000000a00780b */ /* 0x000fe20002781200 */
        /* <DEDUP_REMOVED lines=16> */
[----:B------:R-:W-:Y:S02]  /*07d0*/  FFMA.FTZ R14, R27, c[0x0][0xdbc], R28 ;  /* 0x00036f001b0e7a23 */ /* 0x000fe4000001001c */
[----:B------:R-:W-:-:S03]  /*07e0*/  FFMA.FTZ R19, R18, c[0x0][0xdbc], R19 ;  /* 0x00036f0012137a23 */ /* 0x000fc60000010013 */
[----:B------:R-:W-:Y:S02]  /*07f0*/  F2FP.PACK_AB R14, RZ, R14 ;  /* 0x0000000eff0e723e */ /* 0x000fe400000000ff */
[----:B------:R-:W-:Y:S02]  /*0800*/  F2FP.PACK_AB R21, RZ, R19 ;  /* 0x00000013ff15723e */ /* 0x000fe400000000ff */
[----:B------:R-:W-:-:S04]  /*0810*/  FSETP.LT.AND P4, PT, |R18|, +INF , P4 ;  /* 0x7f8000001200780b */ /* 0x000fc80002781200 */
[----:B------:R-:W-:Y:S01]  /*0820*/  SEL R0, RZ, 0x1, !P4 ;  /* 0x00000001ff007807 */ /* 0x000fe20006000000 */
[----:B------:R-:W-:Y:S05]  /*0830*/  @P5 BRA `(.L_x_122) ;  /* 0x0000033000005947 */ /* 0x000fea0003800000 */
[----:B------:R-:W-:-:S04]  /*0840*/  FSETP.LT.AND P4, PT, |R29|, +INF , P4 ;  /* 0x7f8000001d00780b */ /* 0x000fc80002781200 */
[----:B------:R-:W-:Y:S01]  /*0850*/  SEL R0, RZ, 0x1, !P4 ;  /* 0x00000001ff007807 */ /* 0x000fe20006000000 */
[----:B------:R-:W-:Y:S05]  /*0860*/  BRA `(.L_x_122) ;  /* 0x0000030000007947 */ /* 0x000fea0003800000 */
.L_x_117:
[----:B----4-:R-:W-:Y:S01]  /*0870*/  FSETP.GEU.FTZ.AND P5, PT, |R10|, +INF , PT ;  /* 0x7f8000000a00780b */ /* 0x010fe20003fbe200 */
[----:B-----5:R-:W-:Y:S01]  /*0880*/  FMUL.FTZ R21, R26, c[0x0][0xdc0] ;  /* 0x000370001a157a20 */ /* 0x020fe20000410000 */
[----:B------:R-:W-:Y:S01]  /*0890*/  LOP3.LUT P4, RZ, R0, 0xff, RZ, 0xc0, !PT ;  /* 0x000000ff00ff7812 */ /* 0x000fe2000788c0ff */
[----:B------:R-:W-:Y:S02]  /*08a0*/  FMUL.FTZ R25, R29, c[0x0][0xdc0] ;  /* 0x000370001d197a20 */ /* 0x000fe40000410000 */
[----:B------:R-:W-:Y:S01]  /*08b0*/  FFMA.FTZ R10, R22, c[0x0][0xdbc], R21 ;  /* 0x00036f00160a7a23 */ /* 0x000fe20000010015 */
[----:B------:R-:W-:Y:S01]  /*08c0*/  PLOP3.LUT P4, PT, P4, P5, PT, 0x8a, 0x0 ;  /* 0x000000000000781c */ /* 0x000fe2000278b172 */
[----:B------:R-:W-:-:S03]  /*08d0*/  FFMA.FTZ R21, R18, c[0x0][0xdbc], R25 ;  /* 0x00036f0012157a23 */ /* 0x000fc60000010019 */
[----:B------:R-:W-:Y:S02]  /*08e0*/  FSETP.LT.AND P4, PT, |R12|, +INF , !P4 ;  /* 0x7f8000000c00780b */ /* 0x000fe40006781200 */
[----:B------:R-:W-:Y:S02]  /*08f0*/  F2FP.PACK_AB R10, RZ, R10 ;  /* 0x0000000aff0a723e */ /* 0x000fe400000000ff */
[----:B------:R-:W-:Y:S02]  /*0900*/  ISETP.NE.OR P6, PT, RZ, c[0x0][0xdc4], !P4 ;  /* 0x00037100ff007a0c */ /* 0x000fe400067c5670 */
[----:B------:R-:W-:Y:S02]  /*0910*/  ISETP.NE.AND P4, PT, RZ, c[0x0][0xdc4], P4 ;  /* 0x00037100ff007a0c */ /* 0x000fe40002785270 */
[----:B------:R-:W-:-:S09]  /*0920*/  F2FP.PACK_AB R21, RZ, R21 ;  /* 0x00000015ff15723e */ /* 0x000fd200000000ff */
        /* <DEDUP_REMOVED lines=36> */
.L_x_122:
[----:B------:R-:W-:Y:S01]  /*0b70*/  PRMT R20, R15, 0x7610, R20 ;  /* 0x000076100f147816 */ /* 0x000fe20000000014 */
[----:B------:R-:W-:Y:S01]  /*0b80*/  @P1 IMAD.WIDE R12, R13, 0x2, R4 ;  /* 0x000000020d0c1825 */ /* 0x000fe200078e0204 */
[----:B------:R-:W-:Y:S02]  /*0b90*/  PRMT R24, R14, 0x7610, R24 ;  /* 0x000076100e187816 */ /* 0x000fe40000000018 */
[----:B------:R-:W-:Y:S01]  /*0ba0*/  PRMT R22, R10, 0x7610, R22 ;  /* 0x000076100a167816 */ /* 0x000fe20000000016 */
[----:B------:R-:W-:-:S04]  /*0bb0*/  @P3 IMAD.WIDE R14, R9, 0x2, R4 ;  /* 0x00000002090e3825 */ /* 0x000fc800078e0204 */
        /* <DEDUP_REMOVED lines=12> */
.L_x_115:
        /* <DEDUP_REMOVED lines=11> */
.L_x_131:
[----:B------:R-:W-:-:S04]  /*0d30*/  IMAD.WIDE R8, R3, 0x10, R6 ;  /* 0x0000001003087825 */ /* 0x000fc800078e0206 */
[----:B------:R-:W-:Y:S02]  /*0d40*/  IMAD.WIDE R12, R3, 0x10, R16 ;  /* 0x00000010030c7825 */ /* 0x000fe400078e0210 */
[----:B------:R-:W2:Y:S04]  /*0d50*/  LDG.E.128 R8, [R8.64] ;  /* 0x0000000408087981 */ /* 0x000ea8000c1e1d00 */
[----:B------:R-:W3:Y:S01]  /*0d60*/  LDG.E.128 R12, [R12.64] ;  /* 0x000000040c0c7981 */ /* 0x000ee2000c1e1d00 */
[----:B--2---:R-:W-:-:S04]  /*0d70*/  FMUL.FTZ R19, R8, c[0x0][0xdc0] ;  /* 0x0003700008137a20 */ /* 0x004fc80000410000 */
[----:B---3--:R-:W-:Y:S01]  /*0d80*/  FFMA.FTZ R18, R12, c[0x0][0xdbc], R19 ;  /* 0x00036f000c127a23 */ /* 0x008fe20000010013 */
[----:B------:R-:W-:-:S05]  /*0d90*/  SHF.R.S32.HI R19, RZ, 0x1f, R3 ;  /* 0x0000001fff137819 */ /* 0x000fca0000011403 */
[----:B------:R-:W0:Y:S01]  /*0da0*/  F2F.F16.F32 R18, R18 ;  /* 0x0000001200127304 */ /* 0x000e220000200800 */
[----:B------:R-:W-:Y:S05]  /*0db0*/  @!P1 BRA `(.L_x_125) ;  /* 0x0000041000009947 */ /* 0x000fea0003800000 */
[----:B------:R-:W-:-:S13]  /*0dc0*/  ISETP.NE.AND P0, PT, RZ, c[0x0][0xdc4], PT ;  /* 0x00037100ff007a0c */ /* 0x000fda0003f05270 */
[----:B------:R-:W-:Y:S05]  /*0dd0*/  @!P0 BRA `(.L_x_126) ;  /* 0x000001e000008947 */ /* 0x000fea0003800000 */
[----:B------:R-:W-:Y:S02]  /*0de0*/  IMAD.MOV.U32 R20, RZ, RZ, c[0x0][0xdc4] ;  /* 0x00037100ff147624 */ /* 0x000fe400078e00ff */
[----:B------:R-:W-:Y:S02]  /*0df0*/  FMUL.FTZ R12, R9, c[0x0][0xdc0] ;  /* 0x00037000090c7a20 */ /* 0x000fe40000410000 */
[----:B------:R-:W-:Y:S01]  /*0e00*/  FMUL.FTZ R21, R11, c[0x0][0xdc0] ;  /* 0x000370000b157a20 */ /* 0x000fe20000410000 */
[----:B------:R-:W-:Y:S01]  /*0e10*/  ISETP.NE.AND P2, PT, R20, 0x1, PT ;  /* 0x000000011400780c */ /* 0x000fe20003f45270 */
[----:B------:R-:W-:Y:S02]  /*0e20*/  FFMA.FTZ R12, R13, c[0x0][0xdbc], R12 ;  /* 0x00036f000d0c7a23 */ /* 0x000fe4000001000c */
[----:B------:R-:W-:Y:S02]  /*0e30*/  FMUL.FTZ R13, R10, c[0x0][0xdc0] ;  /* 0x000370000a0d7a20 */ /* 0x000fe40000410000 */
[----:B------:R-:W-:Y:S01]  /*0e40*/  FFMA.FTZ R21, R15, c[0x0][0xdbc], R21 ;  /* 0x00036f000f157a23 */ /* 0x000fe20000010015 */
[----:B------:R-:W-:Y:S01]  /*0e50*/  F2FP.PACK_AB R12, RZ, R12 ;  /* 0x0000000cff0c723e */ /* 0x000fe200000000ff */
[----:B------:R-:W-:-:S03]  /*0e60*/  FFMA.FTZ R13, R14, c[0x0][0xdbc], R13 ;  /* 0x00036f000e0d7a23 */ /* 0x000fc6000001000d */
[----:B------:R-:W-:Y:S02]  /*0e70*/  F2FP.PACK_AB R21, RZ, R21 ;  /* 0x00000015ff15723e */ /* 0x000fe400000000ff */
[----:B------:R-:W-:Y:S01]  /*0e80*/  F2FP.PACK_AB R13, RZ, R13 ;  /* 0x0000000dff0d723e */ /* 0x000fe200000000ff */
[----:B------:R-:W-:Y:S05]  /*0e90*/  @P2 BRA `(.L_x_127) ;  /* 0x0000003000002947 */ /* 0x000fea0003800000 */
[----:B------:R-:W-:-:S04]  /*0ea0*/  LOP3.LUT P0, RZ, R0, 0xff, RZ, 0xc0, !PT ;  /* 0x000000ff00ff7812 */ /* 0x000fc8000780c0ff */
[----:B------:R-:W-:-:S04]  /*0eb0*/  FSETP.LT.AND P0, PT, |R8|, +INF , P0 ;  /* 0x7f8000000800780b */ /* 0x000fc80000701200 */
[----:B------:R-:W-:-:S04]  /*0ec0*/  SEL R0, RZ, 0x1, !P0 ;  /* 0x00000001ff007807 */ /* 0x000fc80004000000 */
.L_x_127:
[----:B------:R-:W-:Y:S05]  /*0ed0*/  @P2 BRA `(.L_x_128) ;  /* 0x0000003000002947 */ /* 0x000fea0003800000 */
[----:B------:R-:W-:-:S04]  /*0ee0*/  LOP3.LUT P0, RZ, R0, 0xff, RZ, 0xc0, !PT ;  /* 0x000000ff00ff7812 */ /* 0x000fc8000780c0ff */
[----:B------:R-:W-:-:S04]  /*0ef0*/  FSETP.LT.AND P0, PT, |R9|, +INF , P0 ;  /* 0x7f8000000900780b */ /* 0x000fc80000701200 */
[----:B------:R-:W-:-:S04]  /*0f00*/  SEL R0, RZ, 0x1, !P0 ;  /* 0x00000001ff007807 */ /* 0x000fc80004000000 */
.L_x_128:
[----:B------:R-:W-:Y:S05]  /*0f10*/  @P2 BRA `(.L_x_129) ;  /* 0x0000003000002947 */ /* 0x000fea0003800000 */
[----:B------:R-:W-:-:S04]  /*0f20*/  LOP3.LUT P0, RZ, R0, 0xff, RZ, 0xc0, !PT ;  /* 0x000000ff00ff7812 */ /* 0x000fc8000780c0ff */
[----:B------:R-:W-:-:S04]  /*0f30*/  FSETP.LT.AND P0, PT, |R10|, +INF , P0 ;  /* 0x7f8000000a00780b */ /* 0x000fc80000701200 */
[----:B------:R-:W-:Y:S02]  /*0f40*/  SEL R0, RZ, 0x1, !P0 ;  /* 0x00000001ff007807 */ /* 0x000fe40004000000 */
.L_x_129:
[----:B------:R-:W-:Y:S02]  /*0f50*/  PRMT R9, R13, 0x7610, R9 ;  /* 0x000076100d097816 */ /* 0x000fe40000000009 */
[----:B------:R-:W-:Y:S01]  /*0f60*/  PRMT R14, R21, 0x7610, R14 ;  /* 0x00007610150e7816 */ /* 0x000fe2000000000e */
[----:B------:R-:W-:Y:S05]  /*0f70*/  @P2 BRA `(.L_x_130) ;  /* 0x0000059000002947 */ /* 0x000fea0003800000 */
[----:B------:R-:W-:-:S04]  /*0f80*/  LOP3.LUT P0, RZ, R0, 0xff, RZ, 0xc0, !PT ;  /* 0x000000ff00ff7812 */ /* 0x000fc8000780c0ff */
[----:B------:R-:W-:-:S04]  /*0f90*/  FSETP.LT.AND P0, PT, |R11|, +INF , P0 ;  /* 0x7f8000000b00780b */ /* 0x000fc80000701200 */
[----:B------:R-:W-:Y:S01]  /*0fa0*/  SEL R0, RZ, 0x1, !P0 ;  /* 0x00000001ff007807 */ /* 0x000fe20004000000 */
[----:B------:R-:W-:Y:S05]  /*0fb0*/  BRA `(.L_x_130) ;  /* 0x0000055000007947 */ /* 0x000fea0003800000 */
.L_x_126:
[----:B------:R-:W-:Y:S01]  /*0fc0*/  LOP3.LUT P0, RZ, R0, 0xff, RZ, 0xc0, !PT ;  /* 0x000000ff00ff7812 */ /* 0x000fe2000780c0ff */
[----:B------:R-:W-:Y:S02]  /*0fd0*/  IMAD.MOV.U32 R0, RZ, RZ, c[0x0][0xdc4] ;  /* 0x00037100ff007624 */ /* 0x000fe400078e00ff */
[----:B------:R-:W-:Y:S01]  /*0fe0*/  FMUL.FTZ R21, R10, c[0x0][0xdc0] ;  /* 0x000370000a157a20 */ /* 0x000fe20000410000 */
[----:B------:R-:W-:Y:S01]  /*0ff0*/  FSETP.LT.AND P0, PT, |R12|, +INF , P0 ;  /* 0x7f8000000c00780b */ /* 0x000fe20000701200 */
[----:B------:R-:W-:Y:S02]  /*1000*/  FMUL.FTZ R23, R11, c[0x0][0xdc0] ;  /* 0x000370000b177a20 */ /* 0x000fe40000410000 */
[----:B------:R-:W-:Y:S01]  /*1010*/  FFMA.FTZ R21, R14, c[0x0][0xdbc], R21 ;  /* 0x00036f000e157a23 */ /* 0x000fe20000010015 */
[C---:B------:R-:W-:Y:S01]  /*1020*/  ISETP.NE.OR P2, PT, R0.reuse, 0x1, !P0 ;  /* 0x000000010000780c */ /* 0x040fe20004745670 */
[----:B------:R-:W-:Y:S01]  /*1030*/  FFMA.FTZ R23, R15, c[0x0][0xdbc], R23 ;  /* 0x00036f000f177a23 */ /* 0x000fe20000010017 */
[----:B------:R-:W-:-:S02]  /*1040*/  ISETP.NE.AND P0, PT, R0, 0x1, P0 ;  /* 0x000000010000780c */ /* 0x000fc40000705270 */
[----:B------:R-:W-:Y:S02]  /*1050*/  F2FP.PACK_AB R21, RZ, R21 ;  /* 0x00000015ff15723e */ /* 0x000fe400000000ff */
[----:B------:R-:W-:-:S07]  /*1060*/  F2FP.PACK_AB R23, RZ, R23 ;  /* 0x00000017ff17723e */ /* 0x000fce00000000ff */
[----:B------:R-:W-:-:S13]  /*1070*/  @!P2 FSETP.LT.FTZ.AND P0, PT, |R8|, +INF , PT ;  /* 0x7f8000000800a80b */ /* 0x000fda0003f11200 */
        /* <DEDUP_REMOVED lines=11> */
[----:B------:R-:W-:Y:S02]  /*1130*/  PRMT R9, R21, 0x7610, R9 ;  /* 0x0000761015097816 */ /* 0x000fe40000000009 */
[----:B------:R-:W-:-:S07]  /*1140*/  PRMT R14, R23, 0x7610, R14 ;  /* 0x00007610170e7816 */ /* 0x000fce000000000e */
        /* <DEDUP_REMOVED lines=8> */
.L_x_125:
[----:B------:R-:W-:Y:S01]  /*11d0*/  LOP3.LUT P0, RZ, R0, 0xff, RZ, 0xc0, !PT ;  /* 0x000000ff00ff7812 */ /* 0x000fe2000780c0ff */
[----:B------:R-:W-:Y:S01]  /*11e0*/  IMAD.MOV.U32 R0, RZ, RZ, c[0x0][0xdc4] ;  /* 0x00037100ff007624 */ /* 0x000fe200078e00ff */
[----:B------:R-:W-:Y:S01]  /*11f0*/  FSETP.GEU.FTZ.AND P3, PT, |R12|, +INF , PT ;  /* 0x7f8000000c00780b */ /* 0x000fe20003f7e200 */
[----:B------:R-:W-:Y:S02]  /*1200*/  FMUL.FTZ R21, R10, c[0x0][0xdc0] ;  /* 0x000370000a157a20 */ /* 0x000fe40000410000 */
[----:B------:R-:W-:Y:S01]  /*1210*/  FMUL.FTZ R23, R11, c[0x0][0xdc0] ;  /* 0x000370000b177a20 */ /* 0x000fe20000410000 */
[----:B------:R-:W-:Y:S01]  /*1220*/  PLOP3.LUT P0, PT, P0, P3, PT, 0x8a, 0x0 ;  /* 0x000000000000781c */ /* 0x000fe20000707172 */
[----:B------:R-:W-:Y:S02]  /*1230*/  FFMA.FTZ R21, R14, c[0x0][0xdbc], R21 ;  /* 0x00036f000e157a23 */ /* 0x000fe40000010015 */
[----:B------:R-:W-:Y:S01]  /*1240*/  FFMA.FTZ R23, R15, c[0x0][0xdbc], R23 ;  /* 0x00036f000f177a23 */ /* 0x000fe20000010017 */
[----:B------:R-:W-:-:S02]  /*1250*/  FSETP.LT.AND P0, PT, |R8|, +INF , !P0 ;  /* 0x7f8000000800780b */ /* 0x000fc40004701200 */
[----:B------:R-:W-:Y:S02]  /*1260*/  F2FP.PACK_AB R21, RZ, R21 ;  /* 0x00000015ff15723e */ /* 0x000fe400000000ff */
[----:B------:R-:W-:Y:S02]  /*1270*/  ISETP.NE.OR P2, PT, RZ, c[0x0][0xdc4], !P0 ;  /* 0x00037100ff007a0c */ /* 0x000fe40004745670 */
[----:B------:R-:W-:Y:S02]  /*1280*/  ISETP.NE.AND P0, PT, RZ, c[0x0][0xdc4], P0 ;  /* 0x00037100ff007a0c */ /* 0x000fe40000705270 */
[----:B------:R-:W-:-:S09]  /*1290*/  F2FP.PACK_AB R23, RZ, R23 ;  /* 0x00000017ff17723e */ /* 0x000fd200000000ff */
        /* <DEDUP_REMOVED lines=39> */
.L_x_130:
        /* <DEDUP_REMOVED lines=13> */
.L_x_124:
[----:B------:R-:W-:Y:S05]  /*15e0*/  BSYNC B0 ;  /* 0x0000000000007941 */ /* 0x000fea0003800000 */
.L_x_116:
[----:B------:R-:W-:-:S13]  /*15f0*/  LOP3.LUT P0, RZ, R0, 0xff, RZ, 0xc0, !PT ;  /* 0x000000ff00ff7812 */ /* 0x000fda000780c0ff */
[----:B------:R-:W-:Y:S05]  /*1600*/  @P0 EXIT ;  /* 0x000000000000094d */ /* 0x000fea0003800000 */
[----:B------:R-:W-:Y:S02]  /*1610*/  IMAD.MOV.U32 R5, RZ, RZ, 0x1 ;  /* 0x00000001ff057424 */ /* 0x000fe400078e00ff */
[----:B------:R-:W-:Y:S02]  /*1620*/  IMAD.MOV.U32 R2, RZ, RZ, c[0x0][0x168] ;  /* 0x00005a00ff027624 */ /* 0x000fe400078e00ff */
[----:B------:R-:W-:-:S05]  /*1630*/  IMAD.MOV.U32 R3, RZ, RZ, c[0x0][0x16c] ;  /* 0x00005b00ff037624 */ /* 0x000fca00078e00ff */
[----:B------:R-:W-:Y:S01]  /*1640*/  STG.E.STRONG.SYS [R2.64], R5 ;  /* 0x0000000502007986 */ /* 0x000fe2000c115904 */
[----:B------:R-:W-:Y:S05]  /*1650*/  EXIT ;  /* 0x000000000000794d */ /* 0x000fea0003800000 */
.L_x_132:
        /* <DEDUP_REMOVED lines=10> */
.L_x_158:


//--------------------- .text._Z25multi_tensor_apply_kernelI18TensorListMetadataILi3EE12AxpbyFunctorIfffEJffiEEvlPViT_T0_DpT1_ --------------------------
	.section	.text._Z25multi_tensor_apply_kernelI18TensorListMetadataILi3EE12AxpbyFunctorIfffEJffiEEvlPViT_T0_DpT1_,"ax",@progbits
	.sectioninfo	@"SHI_REGISTERS=32"
	.align	128
        .global         _Z25multi_tensor_apply_kernelI18TensorListMetadataILi3EE12AxpbyFunctorIfffEJffiEEvlPViT_T0_DpT1_
        .type           _Z25multi_tensor_apply_kernelI18TensorListMetadataILi3EE12AxpbyFunctorIfffEJffiEEvlPViT_T0_DpT1_,@function
        .size           _Z25multi_tensor_apply_kernelI18TensorListMetadataILi3EE12AxpbyFunctorIfffEJffiEEvlPViT_T0_DpT1_,(.L_x_159 - _Z25multi_tensor_apply_kernelI18TensorListMetadataILi3EE12AxpbyFunctorIfffEJffiEEvlPViT_T0_DpT1_)
        .other          _Z25multi_tensor_apply_kernelI18TensorListMetadataILi3EE12AxpbyFunctorIfffEJffiEEvlPViT_T0_DpT1_,@"STO_CUDA_ENTRY STV_DEFAULT"
_Z25multi_tensor_apply_kernelI18TensorListMetadataILi3EE12AxpbyFunctorIfffEJffiEEvlPViT_T0_DpT1_:
.text._Z25multi_tensor_apply_kernelI18TensorListMetadataILi3EE12AxpbyFunctorIfffEJffiEEvlPViT_T0_DpT1_:
        /* <DEDUP_REMOVED lines=30> */
.L_x_133:
[----:B------:R-:W-:-:S05]  /*01e0*/  IMAD.MOV.U32 R2, RZ, RZ, 0x1 ;  /* 0x00000001ff027424 */ /* 0x000fca00078e00ff */
[----:B------:R-:W-:-:S04]  /*01f0*/  ISETP.LE.AND P0, PT, R2, c[0x0][0x160], PT ;  /* 0x0000580002007a0c */ /* 0x000fc80003f03270 */
[----:B------:R-:W-:-:S13]  /*0200*/  ISETP.LT.OR P0, PT, R0, 0x1, !P0 ;  /* 0x000000010000780c */ /* 0x000fda0004701670 */
[----:B------:R-:W-:Y:S05]  /*0210*/  @P0 BRA `(.L_x_135) ;  /* 0x0000119000000947 */ /* 0x000fea0003800000 */
[----:B------:R-:W0:Y:S01]  /*0220*/  S2R R3, SR_TID.X ;  /* 0x0000000000037919 */ /* 0x000e220000002100 */
[----:B------:R-:W-:Y:S02]  /*0230*/  IMAD.MOV.U32 R2, RZ, RZ, 0x1 ;  /* 0x00000001ff027424 */ /* 0x000fe400078e00ff */
[----:B------:R-:W-:-:S04]  /*0240*/  IMAD.MOV.U32 R8, RZ, RZ, RZ ;  /* 0x000000ffff087224 */ /* 0x000fc800078e00ff */
.L_x_142:
[----:B0-----:R-:W-:Y:S02]  /*0250*/  IMAD.IADD R9, R3, 0x1, R8 ;  /* 0x0000000103097824 */ /* 0x001fe400078e0208 */
[----:B------:R-:W-:Y:S02]  /*0260*/  IMAD.MOV.U32 R10, RZ, RZ, RZ ;  /* 0x000000ffff0a7224 */ /* 0x000fe400078e00ff */
[----:B------:R-:W-:Y:S01]  /*0270*/  IMAD.MOV.U32 R12, RZ, RZ, RZ ;  /* 0x000000ffff0c7224 */ /* 0x000fe200078e00ff */
[C---:B------:R-:W-:Y:S01]  /*0280*/  IADD3 R11, R9.reuse, c[0x0][0x0], RZ ;  /* 0x00000000090b7a10 */ /* 0x040fe20007ffe0ff */
[----:B------:R-:W-:Y:S01]  /*0290*/  IMAD.MOV.U32 R22, RZ, RZ, RZ ;  /* 0x000000ffff167224 */ /* 0x000fe200078e00ff */
        /* <DEDUP_REMOVED lines=13> */
[----:B------:R-:W-:-:S03]  /*0370*/  CS2R R26, SRZ ;  /* 0x00000000001a7805 */ /* 0x000fc6000001ff00 */
[----:B------:R1:W3:Y:S01]  /*0380*/  @P3 LDG.E R12, [R14.64] ;  /* 0x000000040e0c3981 */ /* 0x0002e2000c1e1900 */
[----:B------:R-:W-:-:S04]  /*0390*/  @P2 IMAD.WIDE R24, R11, 0x4, R20 ;  /* 0x000000040b182825 */ /* 0x000fc800078e0214 */
[----:B0-----:R-:W-:Y:S01]  /*03a0*/  @P1 IMAD.WIDE R16, R13, 0x4, R20 ;  /* 0x000000040d101825 */ /* 0x001fe200078e0214 */
[----:B------:R0:W5:Y:S03]  /*03b0*/  @P2 LDG.E R22, [R24.64] ;  /* 0x0000000418162981 */ /* 0x000166000c1e1900 */
[----:B-1----:R-:W-:Y:S01]  /*03c0*/  @P2 IMAD.WIDE R14, R11, 0x4, R6 ;  /* 0x000000040b0e2825 */ /* 0x002fe200078e0206 */
[----:B------:R1:W5:Y:S01]  /*03d0*/  @P1 LDG.E R27, [R16.64] ;  /* 0x00000004101b1981 */ /* 0x000362000c1e1900 */
[----:B------:R-:W-:-:S03]  /*03e0*/  CS2R R28, SRZ ;  /* 0x00000000001c7805 */ /* 0x000fc6000001ff00 */
[----:B------:R4:W5:Y:S01]  /*03f0*/  @P2 LDG.E R26, [R14.64] ;  /* 0x000000040e1a2981 */ /* 0x000962000c1e1900 */
[----:B0-----:R-:W-:-:S04]  /*0400*/  @P0 IMAD.WIDE R24, R23, 0x4, R6 ;  /* 0x0000000417180825 */ /* 0x001fc800078e0206 */
[----:B-1----:R-:W-:Y:S01]  /*0410*/  IMAD.MOV.U32 R16, RZ, RZ, RZ ;  /* 0x000000ffff107224 */ /* 0x002fe200078e00ff */
[----:B------:R0:W5:Y:S01]  /*0420*/  @P0 LDG.E R29, [R24.64] ;  /* 0x00000004181d0981 */ /* 0x000162000c1e1900 */
[----:B----4-:R-:W-:-:S05]  /*0430*/  @P0 IMAD.WIDE R14, R23, 0x4, R20 ;  /* 0x00000004170e0825 */ /* 0x010fca00078e0214 */
[----:B------:R0:W5:Y:S01]  /*0440*/  @P0 LDG.E R16, [R14.64] ;  /* 0x000000040e100981 */ /* 0x000162000c1e1900 */
[----:B------:R-:W-:-:S05]  /*0450*/  @P1 IMAD.WIDE R18, R13, 0x4, R6 ;  /* 0x000000040d121825 */ /* 0x000fca00078e0206 */
[----:B------:R1:W5:Y:S02]  /*0460*/  @P1 LDG.E R28, [R18.64] ;  /* 0x00000004121c1981 */ /* 0x000364000c1e1900 */
[----:B-1----:R-:W-:-:S05]  /*0470*/  IMAD.MOV.U32 R18, RZ, RZ, c[0x0][0xdc4] ;  /* 0x00037100ff127624 */ /* 0x002fca00078e00ff */
[----:B------:R-:W-:Y:S01]  /*0480*/  ISETP.NE.AND P4, PT, R18, -0x1, PT ;  /* 0xffffffff1200780c */ /* 0x000fe20003f85270 */
[----:B---3--:R-:W-:-:S04]  /*0490*/  FMUL.FTZ R17, R12, c[0x0][0xdc0] ;  /* 0x000370000c117a20 */ /* 0x008fc80000410000 */
[----:B--2---:R-:W-:-:S08]  /*04a0*/  FFMA.FTZ R17, R10, c[0x0][0xdbc], R17 ;  /* 0x00036f000a117a23 */ /* 0x004fd00000010011 */
[----:B------:R-:W-:Y:S05]  /*04b0*/  @!P4 BRA `(.L_x_136) ;  /* 0x000003400000c947 */ /* 0x000fea0003800000 */
[----:B0-----:R-:W-:-:S13]  /*04c0*/  ISETP.NE.AND P4, PT, RZ, c[0x0][0xdc4], PT ;  /* 0x00037100ff007a0c */ /* 0x001fda0003f85270 */
[----:B------:R-:W-:Y:S05]  /*04d0*/  @!P4 BRA `(.L_x_137) ;  /* 0x000001800000c947 */ /* 0x000fea0003800000 */
[----:B------:R-:W-:Y:S01]  /*04e0*/  ISETP.NE.AND P5, PT, R18, 0x1, PT ;  /* 0x000000011200780c */ /* 0x000fe20003fa5270 */
[----:B-----5:R-:W-:Y:S02]  /*04f0*/  FMUL.FTZ R19, R26, c[0x0][0xdc0] ;  /* 0x000370001a137a20 */ /* 0x020fe40000410000 */
[----:B------:R-:W-:Y:S02]  /*0500*/  FMUL.FTZ R10, R28, c[0x0][0xdc0] ;  /* 0x000370001c0a7a20 */ /* 0x000fe40000410000 */
[----:B------:R-:W-:Y:S02]  /*0510*/  FFMA.FTZ R19, R22, c[0x0][0xdbc], R19 ;  /* 0x00036f0016137a23 */ /* 0x000fe40000010013 */
[----:B------:R-:W-:-:S06]  /*0520*/  FMUL.FTZ R25, R29, c[0x0][0xdc0] ;  /* 0x000370001d197a20 */ /* 0x000fcc0000410000 */
[----:B------:R-:W-:Y:S05]  /*0530*/  @P5 BRA `(.L_x_138) ;  /* 0x0000003000005947 */ /* 0x000fea0003800000 */
[----:B------:R-:W-:-:S04]  /*0540*/  LOP3.LUT P4, RZ, R2, 0xff, RZ, 0xc0, !PT ;  /* 0x000000ff02ff7812 */ /* 0x000fc8000788c0ff */
[----:B------:R-:W-:-:S04]  /*0550*/  FSETP.LT.AND P4, PT, |R12|, +INF , P4 ;  /* 0x7f8000000c00780b */ /* 0x000fc80002781200 */
[----:B------:R-:W-:-:S04]  /*0560*/  SEL R2, RZ, 0x1, !P4 ;  /* 0x00000001ff027807 */ /* 0x000fc80006000000 */
.L_x_138:
[----:B------:R-:W-:Y:S05]  /*0570*/  @P5 BRA `(.L_x_139) ;  /* 0x0000003000005947 */ /* 0x000fea0003800000 */
[----:B------:R-:W-:-:S04]  /*0580*/  LOP3.LUT P4, RZ, R2, 0xff, RZ, 0xc0, !PT ;  /* 0x000000ff02ff7812 */ /* 0x000fc8000788c0ff */
[----:B------:R-:W-:-:S04]  /*0590*/  FSETP.LT.AND P4, PT, |R26|, +INF , P4 ;  /* 0x7f8000001a00780b */ /* 0x000fc80002781200 */
[----:B------:R-:W-:-:S04]  /*05a0*/  SEL R2, RZ, 0x1, !P4 ;  /* 0x00000001ff027807 */ /* 0x000fc80006000000 */
.L_x_139:
[----:B------:R-:W-:Y:S05]  /*05b0*/  @P5 BRA `(.L_x_140) ;  /* 0x0000003000005947 */ /* 0x000fea0003800000 */
[----:B------:R-:W-:-:S04]  /*05c0*/  LOP3.LUT P4, RZ, R2, 0xff, RZ, 0xc0, !PT ;  /* 0x000000ff02ff7812 */ /* 0x000fc8000788c0ff */
[----:B------:R-:W-:-:S04]  /*05d0*/  FSETP.LT.AND P4, PT, |R28|, +INF , P4 ;  /* 0x7f8000001c00780b */ /* 0x000fc80002781200 */
[----:B------:R-:W-:Y:S02]  /*05e0*/  SEL R2, RZ, 0x1, !P4 ;  /* 0x00000001ff027807 */ /* 0x000fe40006000000 */
.L_x_140:
[----:B------:R-:W-:Y:S02]  /*05f0*/  FFMA.FTZ R27, R27, c[0x0][0xdbc], R10 ;  /* 0x00036f001b1b7a23 */ /* 0x000fe4000001000a */
[----:B------:R-:W-:Y:S01]  /*0600*/  FFMA.FTZ R25, R16, c[0x0][0xdbc], R25 ;  /* 0x00036f0010197a23 */ /* 0x000fe20000010019 */
[----:B------:R-:W-:Y:S05]  /*0610*/  @P5 BRA `(.L_x_141) ;  /* 0x000004b000005947 */ /* 0x000fea0003800000 */
[----:B------:R-:W-:-:S04]  /*0620*/  LOP3.LUT P4, RZ, R2, 0xff, RZ, 0xc0, !PT ;  /* 0x000000ff02ff7812 */ /* 0x000fc8000788c0ff */
[----:B------:R-:W-:-:S04]  /*0630*/  FSETP.LT.AND P4, PT, |R29|, +INF , P4 ;  /* 0x7f8000001d00780b */ /* 0x000fc80002781200 */
[----:B------:R-:W-:Y:S01]  /*0640*/  SEL R2, RZ, 0x1, !P4 ;  /* 0x00000001ff027807 */ /* 0x000fe20006000000 */
[----:B------:R-:W-:Y:S05]  /*0650*/  BRA `(.L_x_141) ;  /* 0x0000047000007947 */ /* 0x000fea0003800000 */
.L_x_137:
[----:B------:R-:W-:Y:S01]  /*0660*/  LOP3.LUT P4, RZ, R2, 0xff, RZ, 0xc0, !PT ;  /* 0x000000ff02ff7812 */ /* 0x000fe2000788c0ff */
[----:B-----5:R-:W-:Y:S02]  /*0670*/  FMUL.FTZ R19, R26, c[0x0][0xdc0] ;  /* 0x000370001a137a20 */ /* 0x020fe40000410000 */
[----:B------:R-:W-:Y:S01]  /*0680*/  FMUL.FTZ R25, R29, c[0x0][0xdc0] ;  /* 0x000370001d197a20 */ /* 0x000fe20000410000 */
[----:B------:R-:W-:Y:S01]  /*0690*/  FSETP.LT.AND P4, PT, |R10|, +INF , P4 ;  /* 0x7f8000000a00780b */ /* 0x000fe20002781200 */
[----:B------:R-:W-:Y:S02]  /*06a0*/  FFMA.FTZ R19, R22, c[0x0][0xdbc], R19 ;  /* 0x00036f0016137a23 */ /* 0x000fe40000010013 */
[----:B------:R-:W-:Y:S01]  /*06b0*/  FFMA.FTZ R25, R16, c[0x0][0xdbc], R25 ;  /* 0x00036f0010197a23 */ /* 0x000fe20000010019 */
[C---:B------:R-:W-:Y:S02]  /*06c0*/  ISETP.NE.OR P5, PT, R18.reuse, 0x1, !P4 ;  /* 0x000000011200780c */ /* 0x040fe400067a5670 */
[----:B------:R-:W-:-:S11]  /*06d0*/  ISETP.NE.AND P4, PT, R18, 0x1, P4 ;  /* 0x000000011200780c */ /* 0x000fd60002785270 */
        /* <DEDUP_REMOVED lines=18> */
.L_x_136:
[----:B0-----:R-:W-:Y:S01]  /*0800*/  FSETP.GEU.FTZ.AND P5, PT, |R10|, +INF , PT ;  /* 0x7f8000000a00780b */ /* 0x001fe20003fbe200 */
[----:B-----5:R-:W-:Y:S01]  /*0810*/  FMUL.FTZ R19, R26, c[0x0][0xdc0] ;  /* 0x000370001a137a20 */ /* 0x020fe20000410000 */
[----:B------:R-:W-:Y:S01]  /*0820*/  LOP3.LUT P4, RZ, R2, 0xff, RZ, 0xc0, !PT ;  /* 0x000000ff02ff7812 */ /* 0x000fe2000788c0ff */
[----:B------:R-:W-:Y:S02]  /*0830*/  FMUL.FTZ R25, R29, c[0x0][0xdc0] ;  /* 0x000370001d197a20 */ /* 0x000fe40000410000 */
[----:B------:R-:W-:Y:S01]  /*0840*/  FFMA.FTZ R19, R22, c[0x0][0xdbc], R19 ;  /* 0x00036f0016137a23 */ /* 0x000fe20000010013 */
[----:B------:R-:W-:Y:S01]  /*0850*/  PLOP3.LUT P4, PT, P4, P5, PT, 0x8a, 0x0 ;  /* 0x000000000000781c */ /* 0x000fe2000278b172 */
[----:B------:R-:W-:-:S03]  /*0860*/  FFMA.FTZ R25, R16, c[0x0][0xdbc], R25 ;  /* 0x00036f0010197a23 */ /* 0x000fc60000010019 */
        /* <DEDUP_REMOVED lines=38> */
.L_x_141:
        /* <DEDUP_REMOVED lines=14> */
.L_x_134:
        /* <DEDUP_REMOVED lines=11> */
.L_x_150:
[----:B------:R-:W-:-:S04]  /*0c60*/  IMAD.WIDE R8, R3, 0x10, R6 ;  /* 0x0000001003087825 */ /* 0x000fc800078e0206 */
[----:B------:R-:W-:Y:S02]  /*0c70*/  IMAD.WIDE R12, R3, 0x10, R20 ;  /* 0x00000010030c7825 */ /* 0x000fe400078e0214 */
[----:B------:R-:W2:Y:S04]  /*0c80*/  LDG.E.128 R8, [R8.64] ;  /* 0x0000000408087981 */ /* 0x000ea8000c1e1d00 */
[----:B------:R-:W3:Y:S01]  /*0c90*/  LDG.E.128 R12, [R12.64] ;  /* 0x000000040c0c7981 */ /* 0x000ee2000c1e1d00 */
[----:B------:R-:W-:Y:S01]  /*0ca0*/  SHF.R.S32.HI R22, RZ, 0x1f, R3 ;  /* 0x0000001fff167819 */ /* 0x000fe20000011403 */
[----:B--2---:R-:W-:-:S04]  /*0cb0*/  FMUL.FTZ R17, R8, c[0x0][0xdc0] ;  /* 0x0003700008117a20 */ /* 0x004fc80000410000 */
[----:B---3--:R-:W-:Y:S01]  /*0cc0*/  FFMA.FTZ R16, R12, c[0x0][0xdbc], R17 ;  /* 0x00036f000c107a23 */ /* 0x008fe20000010011 */
        /* <DEDUP_REMOVED lines=8> */
[----:B------:R-:W-:-:S10]  /*0d50*/  FMUL.FTZ R13, R11, c[0x0][0xdc0] ;  /* 0x000370000b0d7a20 */ /* 0x000fd40000410000 */
[----:B------:R-:W-:Y:S05]  /*0d60*/  @P2 BRA `(.L_x_146) ;  /* 0x0000003000002947 */ /* 0x000fea0003800000 */
[----:B------:R-:W-:-:S04]  /*0d70*/  LOP3.LUT P0, RZ, R2, 0xff, RZ, 0xc0, !PT ;  /* 0x000000ff02ff7812 */ /* 0x000fc8000780c0ff */
[----:B------:R-:W-:-:S04]  /*0d80*/  FSETP.LT.AND P0, PT, |R8|, +INF , P0 ;  /* 0x7f8000000800780b */ /* 0x000fc80000701200 */
[----:B------:R-:W-:-:S04]  /*0d90*/  SEL R2, RZ, 0x1, !P0 ;  /* 0x00000001ff027807 */ /* 0x000fc80004000000 */
.L_x_146:
[----:B------:R-:W-:Y:S05]  /*0da0*/  @P2 BRA `(.L_x_147) ;  /* 0x0000003000002947 */ /* 0x000fea0003800000 */
[----:B------:R-:W-:-:S04]  /*0db0*/  LOP3.LUT P0, RZ, R2, 0xff, RZ, 0xc0, !PT ;  /* 0x000000ff02ff7812 */ /* 0x000fc8000780c0ff */
[----:B------:R-:W-:-:S04]  /*0dc0*/  FSETP.LT.AND P0, PT, |R9|, +INF , P0 ;  /* 0x7f8000000900780b */ /* 0x000fc80000701200 */
[----:B------:R-:W-:-:S04]  /*0dd0*/  SEL R2, RZ, 0x1, !P0 ;  /* 0x00000001ff027807 */ /* 0x000fc80004000000 */
.L_x_147:
[----:B------:R-:W-:Y:S05]  /*0de0*/  @P2 BRA `(.L_x_148) ;  /* 0x0000003000002947 */ /* 0x000fea0003800000 */
[----:B------:R-:W-:-:S04]  /*0df0*/  LOP3.LUT P0, RZ, R2, 0xff, RZ, 0xc0, !PT ;  /* 0x000000ff02ff7812 */ /* 0x000fc8000780c0ff */
[----:B------:R-:W-:-:S04]  /*0e00*/  FSETP.LT.AND P0, PT, |R10|, +INF , P0 ;  /* 0x7f8000000a00780b */ /* 0x000fc80000701200 */
[----:B------:R-:W-:Y:S02]  /*0e10*/  SEL R2, RZ, 0x1, !P0 ;  /* 0x00000001ff027807 */ /* 0x000fe40004000000 */
.L_x_148:
[----:B------:R-:W-:Y:S02]  /*0e20*/  FFMA.FTZ R18, R14, c[0x0][0xdbc], R19 ;  /* 0x00036f000e127a23 */ /* 0x000fe40000010013 */
[----:B------:R-:W-:Y:S01]  /*0e30*/  FFMA.FTZ R19, R15, c[0x0][0xdbc], R13 ;  /* 0x00036f000f137a23 */ /* 0x000fe2000001000d */
[----:B------:R-:W-:Y:S05]  /*0e40*/  @P2 BRA `(.L_x_149) ;  /* 0x000004d000002947 */ /* 0x000fea0003800000 */
[----:B------:R-:W-:-:S04]  /*0e50*/  LOP3.LUT P0, RZ, R2, 0xff, RZ, 0xc0, !PT ;  /* 0x000000ff02ff7812 */ /* 0x000fc8000780c0ff */
[----:B------:R-:W-:-:S04]  /*0e60*/  FSETP.LT.AND P0, PT, |R11|, +INF , P0 ;  /* 0x7f8000000b00780b */ /* 0x000fc80000701200 */
[----:B------:R-:W-:Y:S01]  /*0e70*/  SEL R2, RZ, 0x1, !P0 ;  /* 0x00000001ff027807 */ /* 0x000fe20004000000 */
[----:B------:R-:W-:Y:S05]  /*0e80*/  BRA `(.L_x_149) ;  /* 0x0000049000007947 */ /* 0x000fea0003800000 */
.L_x_145:
        /* <DEDUP_REMOVED lines=8> */
[----:B------:R-:W-:-:S11]  /*0f10*/  ISETP.NE.AND P0, PT, R2, 0x1, P0 ;  /* 0x000000010200780c */ /* 0x000fd60000705270 */
[----:B------:R-:W-:-:S13]  /*0f20*/  @!P2 FSETP.LT.FTZ.AND P0, PT, |R8|, +INF , PT ;  /* 0x7f8000000800a80b */ /* 0x000fda0003f11200 */
[----:B------:R-:W-:-:S04]  /*0f30*/  FSETP.LT.AND P0, PT, |R13|, +INF , P0 ;  /* 0x7f8000000d00780b */ /* 0x000fc80000701200 */
[C---:B------:R-:W-:Y:S02]  /*0f40*/  ISETP.NE.OR P2, PT, R2.reuse, 0x1, !P0 ;  /* 0x000000010200780c */ /* 0x040fe40004745670 */
[----:B------:R-:W-:-:S11]  /*0f50*/  ISETP.NE.AND P0, PT, R2, 0x1, P0 ;  /* 0x000000010200780c */ /* 0x000fd60000705270 */
[C---:B------:R-:W-:Y:S01]  /*0f60*/  @!P2 FSETP.LT.FTZ.AND P0, PT, |R9|.reuse, +INF , PT ;  /* 0x7f8000000900a80b */ /* 0x040fe20003f11200 */
[----:B------:R-:W-:-:S04]  /*0f70*/  FMUL.FTZ R9, R9, c[0x0][0xdc0] ;  /* 0x0003700009097a20 */ /* 0x000fc80000410000 */
[----:B------:R-:W-:-:S08]  /*0f80*/  FFMA.FTZ R17, R13, c[0x0][0xdbc], R9 ;  /* 0x00036f000d117a23 */ /* 0x000fd00000010009 */
[----:B------:R-:W-:-:S04]  /*0f90*/  FSETP.LT.AND P0, PT, |R14|, +INF , P0 ;  /* 0x7f8000000e00780b */ /* 0x000fc80000701200 */
        /* <DEDUP_REMOVED lines=10> */
.L_x_144:
        /* <DEDUP_REMOVED lines=46> */
.L_x_149:
        /* <DEDUP_REMOVED lines=8> */
.L_x_143:
[----:B------:R-:W-:Y:S05]  /*13a0*/  BSYNC B0 ;  /* 0x0000000000007941 */ /* 0x000fea0003800000 */
.L_x_135:
[----:B------:R-:W-:-:S13]  /*13b0*/  LOP3.LUT P0, RZ, R2, 0xff, RZ, 0xc0, !PT ;  /* 0x000000ff02ff7812 */ /* 0x000fda000780c0ff */
[----:B------:R-:W-:Y:S05]  /*13c0*/  @P0 EXIT ;  /* 0x000000000000094d */ /* 0x000fea0003800000 */
[----:B------:R-:W-:Y:S02]  /*13d0*/  IMAD.MOV.U32 R5, RZ, RZ, 0x1 ;  /* 0x00000001ff057424 */ /* 0x000fe400078e00ff */
[----:B------:R-:W-:Y:S02]  /*13e0*/  IMAD.MOV.U32 R2, RZ, RZ, c[0x0][0x168] ;  /* 0x00005a00ff027624 */ /* 0x000fe400078e00ff */
[----:B------:R-:W-:-:S05]  /*13f0*/  IMAD.MOV.U32 R3, RZ, RZ, c[0x0][0x16c] ;  /* 0x00005b00ff037624 */ /* 0x000fca00078e00ff */
[----:B------:R-:W-:Y:S01]  /*1400*/  STG.E.STRONG.SYS [R2.64], R5 ;  /* 0x0000000502007986 */ /* 0x000fe2000c115904 */
[----:B------:R-:W-:Y:S05]  /*1410*/  EXIT ;  /* 0x000000000000794d */ /* 0x000fea0003800000 */
.L_x_151:
        /* <DEDUP_REMOVED lines=14> */
.L_x_159:


//--------------------- .nv.global                --------------------------
	.section	.nv.global,"aw",@nobits
.nv.global:
	.type		_ZN59_INTERNAL_2387b98c_28_multi_tensor_axpby_kernel_cu_35eb66404cuda3std3__48in_placeE,@object
	.size		_ZN59_INTERNAL_2387b98c_28_multi_tensor_axpby_kernel_cu_35eb66404cuda3std3__48in_placeE,(_ZN59_INTERNAL_2387b98c_28_multi_tensor_axpby_kernel_cu_35eb66404cuda3std6ranges3__45__cpo8distanceE - _ZN59_INTERNAL_2387b98c_28_multi_tensor_axpby_kernel_cu_35eb66404cuda3std3__48in_placeE)
_ZN59_INTERNAL_2387b98c_28_multi_tensor_axpby_kernel_cu_35eb66404cuda3std3__48in_placeE:
	.zero		1
	.type		_ZN59_INTERNAL_2387b98c_28_multi_tensor_axpby_kernel_cu_35eb66404cuda3std6ranges3__45__cpo8distanceE,@object
	.size		_ZN59_INTERNAL_2387b98c_28_multi_tensor_axpby_kernel_cu_35eb66404cuda3std6ranges3__45__cpo8distanceE,(_ZN59_INTERNAL_2387b98c_28_multi_tensor_axpby_kernel_cu_35eb66404cuda3std3__45__cpo6cbeginE - _ZN59_INTERNAL_2387b98c_28_multi_tensor_axpby_kernel_cu_35eb66404cuda3std6ranges3__45__cpo8distanceE)
_ZN59_INTERNAL_2387b98c_28_multi_tensor_axpby_kernel_cu_35eb66404cuda3std6ranges3__45__cpo8distanceE:
	.zero		1
	.type		_ZN59_INTERNAL_2387b98c_28_multi_tensor_axpby_kernel_cu_35eb66404cuda3std3__45__cpo6cbeginE,@object
	.size		_ZN59_INTERNAL_2387b98c_28_multi_tensor_axpby_kernel_cu_35eb66404cuda3std3__45__cpo6cbeginE,(_ZN59_INTERNAL_2387b98c_28_multi_tensor_axpby_kernel_cu_35eb66404cuda3std6ranges3__45__cpo7advanceE - _ZN59_INTERNAL_2387b98c_28_multi_tensor_axpby_kernel_cu_35eb66404cuda3std3__45__cpo6cbeginE)
_ZN59_INTERNAL_2387b98c_28_multi_tensor_axpby_kernel_cu_35eb66404cuda3std3__45__cpo6cbeginE:
	.zero		1
	.type		_ZN59_INTERNAL_2387b98c_28_multi_tensor_axpby_kernel_cu_35eb66404cuda3std6ranges3__45__cpo7advanceE,@object
	.size		_ZN59_INTERNAL_2387b98c_28_multi_tensor_axpby_kernel_cu_35eb66404cuda3std6ranges3__45__cpo7advanceE,(_ZN59_INTERNAL_2387b98c_28_multi_tensor_axpby_kernel_cu_35eb66404cuda3std3__45__cpo7crbeginE - _ZN59_INTERNAL_2387b98c_28_multi_tensor_axpby_kernel_cu_35eb66404cuda3std6ranges3__45__cpo7advanceE)
_ZN59_INTERNAL_2387b98c_28_multi_tensor_axpby_kernel_cu_35eb66404cuda3std6ranges3__45__cpo7advanceE:
	.zero		1
	.type		_ZN59_INTERNAL_2387b98c_28_multi_tensor_axpby_kernel_cu_35eb66404cuda3std3__45__cpo7crbeginE,@object
	.size		_ZN59_INTERNAL_2387b98c_28_multi_tensor_axpby_kernel_cu_35eb66404cuda3std3__45__cpo7crbeginE,(_ZN59_INTERNAL_2387b98c_28_multi_tensor_axpby_kernel_cu_35eb66404cuda3std6ranges3__45__cpo4dataE - _ZN59_INTERNAL_2387b98c_28_multi_tensor_axpby_kernel_cu_35eb66404cuda3std3__45__cpo7crbeginE)
_ZN59_INTERNAL_2387b98c_28_multi_tensor_axpby_kernel_cu_35eb66404cuda3std3__45__cpo7crbeginE:
	.zero		1
	.type		_ZN59_INTERNAL_2387b98c_28_multi_tensor_axpby_kernel_cu_35eb66404cuda3std6ranges3__45__cpo4dataE,@object
	.size		_ZN59_INTERNAL_2387b98c_28_multi_tensor_axpby_kernel_cu_35eb66404cuda3std6ranges3__45__cpo4dataE,(_ZN59_INTERNAL_2387b98c_28_multi_tensor_axpby_kernel_cu_35eb66404cuda3std6ranges3__45__cpo5beginE - _ZN59_INTERNAL_2387b98c_28_multi_tensor_axpby_kernel_cu_35eb66404cuda3std6ranges3__45__cpo4dataE)
_ZN59_INTERNAL_2387b98c_28_multi_tensor_axpby_kernel_cu_35eb66404cuda3std6ranges3__45__cpo4dataE:
	.zero		1
	.type		_ZN59_INTERNAL_2387b98c_28_multi_tensor_axpby_kernel_cu_35eb66404cuda3std6ranges3__45__cpo5beginE,@object
	.size		_ZN59_INTERNAL_2387b98c_28_multi_tensor_axpby_kernel_cu_35eb66404cuda3std6ranges3__45__cpo5beginE,(_ZN59_INTERNAL_2387b98c_28_multi_tensor_axpby_kernel_cu_35eb66404cuda3std3__461_GLOBAL__N__2387b98c_28_multi_tensor_axpby_kernel_cu_35eb66406ignoreE - _ZN59_INTERNAL_2387b98c_28_multi_tensor_axpby_kernel_cu_35eb66404cuda3std6ranges3__45__cpo5beginE)
_ZN59_INTERNAL_2387b98c_28_multi_tensor_axpby_kernel_cu_35eb66404cuda3std6ranges3__45__cpo5beginE:
	.zero		1
	.type		_ZN59_INTERNAL_2387b98c_28_multi_tensor_axpby_kernel_cu_35eb66404cuda3std3__461_GLOBAL__N__2387b98c_28_multi_tensor_axpby_kernel_cu_35eb66406ignoreE,@object
	.size		_ZN59_INTERNAL_2387b98c_28_multi_tensor_axpby_kernel_cu_35eb66404cuda3std3__461_GLOBAL__N__2387b98c_28_multi_tensor_axpby_kernel_cu_35eb66406ignoreE,(_ZN59_INTERNAL_2387b98c_28_multi_tensor_axpby_kernel_cu_35eb66404cuda3std6ranges3__45__cpo4sizeE - _ZN59_INTERNAL_2387b98c_28_multi_tensor_axpby_kernel_cu_35eb66404cuda3std3__461_GLOBAL__N__2387b98c_28_multi_tensor_axpby_kernel_cu_35eb66406ignoreE)
_ZN59_INTERNAL_2387b98c_28_multi_tensor_axpby_kernel_cu_35eb66404cuda3std3__461_GLOBAL__N__2387b98c_28_multi_tensor_axpby_kernel_cu_35eb66406ignoreE:
	.zero		1
	.type		_ZN59_INTERNAL_2387b98c_28_multi_tensor_axpby_kernel_cu_35eb66404cuda3std6ranges3__45__cpo4sizeE,@object
	.size		_ZN59_INTERNAL_2387b98c_28_multi_tensor_axpby_kernel_cu_35eb66404cuda3std6ranges3__45__cpo4sizeE,(_ZN59_INTERNAL_2387b98c_28_multi_tensor_axpby_kernel_cu_35eb66404cuda3std3__45__cpo5beginE - _ZN59_INTERNAL_2387b98c_28_multi_tensor_axpby_kernel_cu_35eb66404cuda3std6ranges3__45__cpo4sizeE)
_ZN59_INTERNAL_2387b98c_28_multi_tensor_axpby_kernel_cu_35eb66404cuda3std6ranges3__45__cpo4sizeE:
	.zero		1
	.type		_ZN59_INTERNAL_2387b98c_28_multi_tensor_axpby_kernel_cu_35eb66404cuda3std3__45__cpo5beginE,@object
	.size		_ZN59_INTERNAL_2387b98c_28_multi_tensor_axpby_kernel_cu_35eb66404cuda3std3__45__cpo5beginE,(_ZN59_INTERNAL_2387b98c_28_multi_tensor_axpby_kernel_cu_35eb66404cuda3std6ranges3__45__cpo6cbeginE - _ZN59_INTERNAL_2387b98c_28_multi_tensor_axpby_kernel_cu_35eb66404cuda3std3__45__cpo5beginE)
_ZN59_INTERNAL_2387b98c_28_multi_tensor_axpby_kernel_cu_35eb66404cuda3std3__45__cpo5beginE:
	.zero		1
	.type		_ZN59_INTERNAL_2387b98c_28_multi_tensor_axpby_kernel_cu_35eb66404cuda3std6ranges3__45__cpo6cbeginE,@object
	.size		_ZN59_INTERNAL_2387b98c_28_multi_tensor_axpby_kernel_cu_35eb66404cuda3std6ranges3__45__cpo6cbeginE,(_ZN59_INTERNAL_2387b98c_28_multi_tensor_axpby_kernel_cu_35eb66404cuda3std3__45__cpo6rbeginE - _ZN59_INTERNAL_2387b98c_28_multi_tensor_axpby_kernel_cu_35eb66404cuda3std6ranges3__45__cpo6cbeginE)
_ZN59_INTERNAL_2387b98c_28_multi_tensor_axpby_kernel_cu_35eb66404cuda3std6ranges3__45__cpo6cbeginE:
	.zero		1
	.type		_ZN59_INTERNAL_2387b98c_28_multi_tensor_axpby_kernel_cu_35eb66404cuda3std3__45__cpo6rbeginE,@object
	.size		_ZN59_INTERNAL_2387b98c_28_multi_tensor_axpby_kernel_cu_35eb66404cuda3std3__45__cpo6rbeginE,(_ZN59_INTERNAL_2387b98c_28_multi_tensor_axpby_kernel_cu_35eb66404cuda3std6ranges3__45__cpo4nextE - _ZN59_INTERNAL_2387b98c_28_multi_tensor_axpby_kernel_cu_35eb66404cuda3std3__45__cpo6rbeginE)
_ZN59_INTERNAL_2387b98c_28_multi_tensor_axpby_kernel_cu_35eb66404cuda3std3__45__cpo6rbeginE:
	.zero		1
	.type		_ZN59_INTERNAL_2387b98c_28_multi_tensor_axpby_kernel_cu_35eb66404cuda3std6ranges3__45__cpo4nextE,@object
	.size		_ZN59_INTERNAL_2387b98c_28_multi_tensor_axpby_kernel_cu_35eb66404cuda3std6ranges3__45__cpo4nextE,(_ZN59_INTERNAL_2387b98c_28_multi_tensor_axpby_kernel_cu_35eb66404cuda3std6ranges3__45__cpo4swapE - _ZN59_INTERNAL_2387b98c_28_multi_tensor_axpby_kernel_cu_35eb66404cuda3std6ranges3__45__cpo4nextE)
_ZN59_INTERNAL_2387b98c_28_multi_tensor_axpby_kernel_cu_35eb66404cuda3std6ranges3__45__cpo4nextE:
	.zero		1
	.type		_ZN59_INTERNAL_2387b98c_28_multi_tensor_axpby_kernel_cu_35eb66404cuda3std6ranges3__45__cpo4swapE,@object
	.size		_ZN59_INTERNAL_2387b98c_28_multi_tensor_axpby_kernel_cu_35eb66404cuda3std6ranges3__45__cpo4swapE,(_ZN59_INTERNAL_2387b98c_28_multi_tensor_axpby_kernel_cu_35eb66404cuda3std3__420unreachable_sentinelE - _ZN59_INTERNAL_2387b98c_28_multi_tensor_axpby_kernel_cu_35eb66404cuda3std6ranges3__45__cpo4swapE)
_ZN59_INTERNAL_2387b98c_28_multi_tensor_axpby_kernel_cu_35eb66404cuda3std6ranges3__45__cpo4swapE:
	.zero		1
	.type		_ZN59_INTERNAL_2387b98c_28_multi_tensor_axpby_kernel_cu_35eb66404cuda3std3__420unreachable_sentinelE,@object
	.size		_ZN59_INTERNAL_2387b98c_28_multi_tensor_axpby_kernel_cu_35eb66404cuda3std3__420unreachable_sentinelE,(_ZN59_INTERNAL_2387b98c_28_multi_tensor_axpby_kernel_cu_35eb66406thrust23THRUST_300001_SM_800_NS6system6detail10sequential3seqE - _ZN59_INTERNAL_2387b98c_28_multi_tensor_axpby_kernel_cu_35eb66404cuda3std3__420unreachable_sentinelE)
_ZN59_INTERNAL_2387b98c_28_multi_tensor_axpby_kernel_cu_35eb66404cuda3std3__420unreachable_sentinelE:
	.zero		1
	.type		_ZN59_INTERNAL_2387b98c_28_multi_tensor_axpby_kernel_cu_35eb66406thrust23THRUST_300001_SM_800_NS6system6detail10sequential3seqE,@object
	.size		_ZN59_INTERNAL_2387b98c_28_multi_tensor_axpby_kernel_cu_35eb66406thrust23THRUST_300001_SM_800_NS6system6detail10sequential3seqE,(_ZN59_INTERNAL_2387b98c_28_multi_tensor_axpby_kernel_cu_35eb66404cuda3std3__45__cpo4cendE - _ZN59_INTERNAL_2387b98c_28_multi_tensor_axpby_kernel_cu_35eb66406thrust23THRUST_300001_SM_800_NS6system6detail10sequential3seqE)
_ZN59_INTERNAL_2387b98c_28_multi_tensor_axpby_kernel_cu_35eb66406thrust23THRUST_300001_SM_800_NS6system6detail10sequential3seqE:
	.zero		1
	.type		_ZN59_INTERNAL_2387b98c_28_multi_tensor_axpby_kernel_cu_35eb66404cuda3std3__45__cpo4cendE,@object
	.size		_ZN59_INTERNAL_2387b98c_28_multi_tensor_axpby_kernel_cu_35eb66404cuda3std3__45__cpo4cendE,(_ZN59_INTERNAL_2387b98c_28_multi_tensor_axpby_kernel_cu_35eb66404cuda3std6ranges3__45__cpo9iter_swapE - _ZN59_INTERNAL_2387b98c_28_multi_tensor_axpby_kernel_cu_35eb66404cuda3std3__45__cpo4cendE)
_ZN59_INTERNAL_2387b98c_28_multi_tensor_axpby_kernel_cu_35eb66404cuda3std3__45__cpo4cendE:
	.zero		1
	.type		_ZN59_INTERNAL_2387b98c_28_multi_tensor_axpby_kernel_cu_35eb66404cuda3std6ranges3__45__cpo9iter_swapE,@object
	.size		_ZN59_INTERNAL_2387b98c_28_multi_tensor_axpby_kernel_cu_35eb66404cuda3std6ranges3__45__cpo9iter_swapE,(_ZN59_INTERNAL_2387b98c_28_multi_tensor_axpby_kernel_cu_35eb66404cuda3std3__45__cpo5crendE - _ZN59_INTERNAL_2387b98c_28_multi_tensor_axpby_kernel_cu_35eb66404cuda3std6ranges3__45__cpo9iter_swapE)
_ZN59_INTERNAL_2387b98c_28_multi_tensor_axpby_kernel_cu_35eb66404cuda3std6ranges3__45__cpo9iter_swapE:
	.zero		1
	.type		_ZN59_INTERNAL_2387b98c_28_multi_tensor_axpby_kernel_cu_35eb66404cuda3std3__45__cpo5crendE,@object
	.size		_ZN59_INTERNAL_2387b98c_28_multi_tensor_axpby_kernel_cu_35eb66404cuda3std3__45__cpo5crendE,(_ZN59_INTERNAL_2387b98c_28_multi_tensor_axpby_kernel_cu_35eb66404cuda3std6ranges3__45__cpo5cdataE - _ZN59_INTERNAL_2387b98c_28_multi_tensor_axpby_kernel_cu_35eb66404cuda3std3__45__cpo5crendE)
_ZN59_INTERNAL_2387b98c_28_multi_tensor_axpby_kernel_cu_35eb66404cuda3std3__45__cpo5crendE:
	.zero		1
	.type		_ZN59_INTERNAL_2387b98c_28_multi_tensor_axpby_kernel_cu_35eb66404cuda3std6ranges3__45__cpo5cdataE,@object
	.size		_ZN59_INTERNAL_2387b98c_28_multi_tensor_axpby_kernel_cu_35eb66404cuda3std6ranges3__45__cpo5cdataE,(_ZN59_INTERNAL_2387b98c_28_multi_tensor_axpby_kernel_cu_35eb66404cuda3std6ranges3__45__cpo3endE - _ZN59_INTERNAL_2387b98c_28_multi_tensor_axpby_kernel_cu_35eb66404cuda3std6ranges3__45__cpo5cdataE)
_ZN59_INTERNAL_2387b98c_28_multi_tensor_axpby_kernel_cu_35eb66404cuda3std6ranges3__45__cpo5cdataE:
	.zero		1
	.type		_ZN59_INTERNAL_2387b98c_28_multi_tensor_axpby_kernel_cu_35eb66404cuda3std6ranges3__45__cpo3endE,@object
	.size		_ZN59_INTERNAL_2387b98c_28_multi_tensor_axpby_kernel_cu_35eb66404cuda3std6ranges3__45__cpo3endE,(_ZN59_INTERNAL_2387b98c_28_multi_tensor_axpby_kernel_cu_35eb66404cuda3std3__419piecewise_constructE - _ZN59_INTERNAL_2387b98c_28_multi_tensor_axpby_kernel_cu_35eb66404cuda3std6ranges3__45__cpo3endE)
_ZN59_INTERNAL_2387b98c_28_multi_tensor_axpby_kernel_cu_35eb66404cuda3std6ranges3__45__cpo3endE:
	.zero		1
	.type		_ZN59_INTERNAL_2387b98c_28_multi_tensor_axpby_kernel_cu_35eb66404cuda3std3__419piecewise_constructE,@object
	.size		_ZN59_INTERNAL_2387b98c_28_multi_tensor_axpby_kernel_cu_35eb66404cuda3std3__419piecewise_constructE,(_ZN59_INTERNAL_2387b98c_28_multi_tensor_axpby_kernel_cu_35eb66404cuda3std6ranges3__45__cpo5ssizeE - _ZN59_INTERNAL_2387b98c_28_multi_tensor_axpby_kernel_cu_35eb66404cuda3std3__419piecewise_constructE)
_ZN59_INTERNAL_2387b98c_28_multi_tensor_axpby_kernel_cu_35eb66404cuda3std3__419piecewise_constructE:
	.zero		1
	.type		_ZN59_INTERNAL_2387b98c_28_multi_tensor_axpby_kernel_cu_35eb66404cuda3std6ranges3__45__cpo5ssizeE,@object
	.size		_ZN59_INTERNAL_2387b98c_28_multi_tensor_axpby_kernel_cu_35eb66404cuda3std6ranges3__45__cpo5ssizeE,(_ZN59_INTERNAL_2387b98c_28_multi_tensor_axpby_kernel_cu_35eb66404cuda3std3__45__cpo3endE - _ZN59_INTERNAL_2387b98c_28_multi_tensor_axpby_kernel_cu_35eb66404cuda3std6ranges3__45__cpo5ssizeE)
_ZN59_INTERNAL_2387b98c_28_multi_tensor_axpby_kernel_cu_35eb66404cuda3std6ranges3__45__cpo5ssizeE:
	.zero		1
	.type		_ZN59_INTERNAL_2387b98c_28_multi_tensor_axpby_kernel_cu_35eb66404cuda3std3__45__cpo3endE,@object
	.size		_ZN59_INTERNAL_2387b98c_28_multi_tensor_axpby_kernel_cu_35eb66404cuda3std3__45__cpo3endE,(_ZN59_INTERNAL_2387b98c_28_multi_tensor_axpby_kernel_cu_35eb66404cuda3std6ranges3__45__cpo4cendE - _ZN59_INTERNAL_2387b98c_28_multi_tensor_axpby_kernel_cu_35eb66404cuda3std3__45__cpo3endE)
_ZN59_INTERNAL_2387b98c_28_multi_tensor_axpby_kernel_cu_35eb66404cuda3std3__45__cpo3endE:
	.zero		1
	.type		_ZN59_INTERNAL_2387b98c_28_multi_tensor_axpby_kernel_cu_35eb66404cuda3std6ranges3__45__cpo4cendE,@object
	.size		_ZN59_INTERNAL_2387b98c_28_multi_tensor_axpby_kernel_cu_35eb66404cuda3std6ranges3__45__cpo4cendE,(_ZN59_INTERNAL_2387b98c_28_multi_tensor_axpby_kernel_cu_35eb66404cuda3std3__45__cpo4rendE - _ZN59_INTERNAL_2387b98c_28_multi_tensor_axpby_kernel_cu_35eb66404cuda3std6ranges3__45__cpo4cendE)
_ZN59_INTERNAL_2387b98c_28_multi_tensor_axpby_kernel_cu_35eb66404cuda3std6ranges3__45__cpo4cendE:
	.zero		1
	.type		_ZN59_INTERNAL_2387b98c_28_multi_tensor_axpby_kernel_cu_35eb66404cuda3std3__45__cpo4rendE,@object
	.size		_ZN59_INTERNAL_2387b98c_28_multi_tensor_axpby_kernel_cu_35eb66404cuda3std3__45__cpo4rendE,(_ZN59_INTERNAL_2387b98c_28_multi_tensor_axpby_kernel_cu_35eb66404cuda3std6ranges3__45__cpo4prevE - _ZN59_INTERNAL_2387b98c_28_multi_tensor_axpby_kernel_cu_35eb66404cuda3std3__45__cpo4rendE)
_ZN59_INTERNAL_2387b98c_28_multi_tensor_axpby_kernel_cu_35eb66404cuda3std3__45__cpo4rendE:
	.zero		1
	.type		_ZN59_INTERNAL_2387b98c_28_multi_tensor_axpby_kernel_cu_35eb66404cuda3std6ranges3__45__cpo4prevE,@object
	.size		_ZN59_INTERNAL_2387b98c_28_multi_tensor_axpby_kernel_cu_35eb66404cuda3std6ranges3__45__cpo4prevE,(_ZN59_INTERNAL_2387b98c_28_multi_tensor_axpby_kernel_cu_35eb66404cuda3std6ranges3__45__cpo9iter_moveE - _ZN59_INTERNAL_2387b98c_28_multi_tensor_axpby_kernel_cu_35eb66404cuda3std6ranges3__45__cpo4prevE)
_ZN59_INTERNAL_2387b98c_28_multi_tensor_axpby_kernel_cu_35eb66404cuda3std6ranges3__45__cpo4prevE:
	.zero		1
	.type		_ZN59_INTERNAL_2387b98c_28_multi_tensor_axpby_kernel_cu_35eb66404cuda3std6ranges3__45__cpo9iter_moveE,@object
	.size		_ZN59_INTERNAL_2387b98c_28_multi_tensor_axpby_kernel_cu_35eb66404cuda3std6ranges3__45__cpo9iter_moveE,(.L_13 - _ZN59_INTERNAL_2387b98c_28_multi_tensor_axpby_kernel_cu_35eb66404cuda3std6ranges3__45__cpo9iter_moveE)
_ZN59_INTERNAL_2387b98c_28_multi_tensor_axpby_kernel_cu_35eb66404cuda3std6ranges3__45__cpo9iter_moveE:
	.zero		1
.L_13:
